// auto-generated by cutlass_sweep.conv — config: {"arch": "sm_100", "cluster_m": 2, "cluster_n": 1, "conv_kind": "fprop", "dtype": "fp16", "ndim": 3, "tile_k": 32, "tile_m": 64, "tile_n": 128}
#include "cutlass/cutlass.h"
#include "cute/tensor.hpp"
#include "cutlass/kernel_hardware_info.hpp"
#include "cutlass/conv/convolution.h"
#include "cutlass/conv/dispatch_policy.hpp"
#include "cutlass/conv/collective/collective_builder.hpp"
#include "cutlass/conv/kernel/conv_universal.hpp"
#include "cutlass/conv/device/conv_universal_adapter.hpp"
#include "cutlass/epilogue/collective/collective_builder.hpp"

using namespace cute;
using Elem = cutlass::half_t;
using Acc  = float;
using LayoutAB = cutlass::layout::TensorNDHWC;
using LayoutC  = cutlass::layout::TensorNDHWC;
constexpr auto ConvOp = cutlass::conv::Operator::kFprop;
using TileShape    = Shape<_64, _128, Shape<_32>>;
using ClusterShape = Shape<_2, _1, _1>;

using CollectiveEpilogue = typename cutlass::epilogue::collective::CollectiveBuilder<
    cutlass::arch::Sm100, cutlass::arch::OpClassTensorOp,
    TileShape, ClusterShape,
    cutlass::epilogue::collective::EpilogueTileAuto,
    Acc, Acc,
    Elem, LayoutC, 128 / cutlass::sizeof_bits<Elem>::value,
    Elem, LayoutC, 128 / cutlass::sizeof_bits<Elem>::value,
    cutlass::epilogue::collective::EpilogueScheduleAuto
  >::CollectiveOp;

using CollectiveMainloop = typename cutlass::conv::collective::CollectiveBuilder<
    cutlass::arch::Sm100, cutlass::arch::OpClassTensorOp, ConvOp,
    Elem, LayoutAB, 128 / cutlass::sizeof_bits<Elem>::value,
    Elem, LayoutAB, 128 / cutlass::sizeof_bits<Elem>::value,
    Acc,
    TileShape, ClusterShape,
    cutlass::conv::collective::StageCountAutoCarveout<
        static_cast<int>(sizeof(typename CollectiveEpilogue::SharedStorage))>,
    cutlass::conv::collective::KernelScheduleAuto
  >::CollectiveOp;

using ProblemShape = cutlass::conv::ConvProblemShape<
    ConvOp, CollectiveMainloop::DispatchPolicy::NumSpatialDimensions>;
using ConvKernel = cutlass::conv::kernel::ConvUniversal<
    ProblemShape, CollectiveMainloop, CollectiveEpilogue>;
using Conv = cutlass::conv::device::ConvUniversalAdapter<ConvKernel>;

auto* _anchor = &cutlass::device_kernel<ConvKernel>;


// ===== COMPILED SASS (sm_100a) =====

	.target	sm_100a

	.elftype	@"ET_EXEC"


//--------------------- .note.nv.tkinfo           --------------------------
	.section	.note.nv.tkinfo,"",@"SHT_NOTE"
	.sectionflags	@"SHF_NOTE_NV_TKINFO"
	.tkinfo
        /*0018*/ 	.word	0x00000002
        /*0030*/ 	.string	""
        /*0030*/ 	.string	"ptxas"
        /*0030*/ 	.string	"Cuda compilation tools, release 13.0, V13.0.88"
        /*0030*/ 	.string	"Build cuda_13.0.r13.0/compiler.36424714_0"
        /*0030*/ 	.string	"-arch sm_100a -m 64 "



//--------------------- .note.nv.cuinfo           --------------------------
	.section	.note.nv.cuinfo,"",@"SHT_NOTE"
	.sectionflags	@"SHF_NOTE_NV_CUINFO"
        /*0018*/ 	.short	0x0002
        /*001a*/ 	.short	0x0064
        /*001c*/ 	.short	0x0082
	.zero		2


//--------------------- .nv.info                  --------------------------
	.section	.nv.info,"",@"SHT_CUDA_INFO"
	.align	4


	//----- nvinfo : EIATTR_REGCOUNT
	.align		4
        /*0000*/ 	.byte	0x04, 0x2f
        /*0002*/ 	.short	(.L_19 - .L_18)
	.align		4
.L_18:
        /*0004*/ 	.word	index@(_ZN7cutlass13device_kernelINS_4conv6kernel13ConvUniversalINS1_16ConvProblemShapeILNS1_8OperatorE0ELi3EEENS1_10collective14CollectiveConvINS1_47MainloopSm100TmaUmmaWarpSpecializedImplicitGemmILS5_0ELi17ELi3ELi1ELi2EN4cute5tupleIJNSA_1CILi2EEENSC_ILi1EEESE_EEEEENSB_IJNSC_ILi64EEENSC_ILi128EEENSB_IJNSC_ILi32EEEEEEEEENS_6half_tESM_NSA_8TiledMMAINSA_8MMA_AtomIJNSA_20SM100_MMA_F16BF16_SSISM_SM_fLi64ELi128ELNSA_4UMMA5MajorE0ELSR_0ELNSQ_7ScaleInE0ELSS_0EEEEEENSA_6LayoutINSB_IJSE_SE_SE_EEENSB_IJNSC_ILi0EEESX_SX_EEEEENSB_IJNSA_10UnderscoreES10_S10_EEEEENS7_6detail27Sm100ImplicitGemmTileTraitsINSA_20SM90_TMA_LOAD_IM2COLENSA_14ComposedLayoutINSA_7SwizzleILi2ELi4ELi3EEENSA_18smem_ptr_flag_bitsILi16EEENSV_INSB_IJNSC_ILi8EEESJ_EEENSB_IJSJ_SE_EEEEEEEvEENS14_INSA_23SM90_TMA_LOAD_MULTICASTES1F_vEEEENS_8epilogue10collective18CollectiveEpilogueINS1K_23Sm100TmaWarpSpecializedILi4ELi2ELi16ELb1ELb0EEEJSL_NSB_IJNSV_ISH_SE_EENSV_ISJ_SE_EEEEESM_NSB_IJNSB_IJllllEEESE_SX_EEESM_S1T_NS1K_6fusion15FusionCallbacksIS1O_NS1U_17LinearCombinationISM_fSM_fLNS_15FloatRoundStyleE2EEESL_S1R_JEEENSA_5SM1004TMEM4LOAD26SM100_TMEM_LOAD_16dp256b4xES15_S1F_NSA_17SM75_U32x4_LDSM_NENSA_21SM90_TMA_STORE_IM2COLES1F_NSA_17SM90_U32x4_STSM_NENSA_39AutoVectorizingCopyWithAssumedAlignmentILi128EEEEEEvvEEEEvNT_6ParamsE)
        /*0008*/ 	.word	0x0000004e


	//----- nvinfo : EIATTR_FRAME_SIZE
	.align		4
.L_19:
        /*000c*/ 	.byte	0x04, 0x11
        /*000e*/ 	.short	(.L_21 - .L_20)
	.align		4
.L_20:
        /*0010*/ 	.word	index@($__internal_2_$__cuda_sm10x_tcgen05_guardrail_trap_unallocated_columns_being_dealloced)
        /*0014*/ 	.word	0x00000008


	//----- nvinfo : EIATTR_FRAME_SIZE
	.align		4
.L_21:
        /*0018*/ 	.byte	0x04, 0x11
        /*001a*/ 	.short	(.L_23 - .L_22)
	.align		4
.L_22:
        /*001c*/ 	.word	index@($__internal_1_$__cuda_sm10x_tcgen05_guardrail_trap_phase_invalid_during_alloc)
        /*0020*/ 	.word	0x00000008


	//----- nvinfo : EIATTR_FRAME_SIZE
	.align		4
.L_23:
        /*0024*/ 	.byte	0x04, 0x11
        /*0026*/ 	.short	(.L_25 - .L_24)
	.align		4
.L_24:
        /*0028*/ 	.word	index@($__internal_0_$__cuda_sm10x_tcgen05_guardrail_trap_col_being_dealloced_not_returned_by_alloc)
        /*002c*/ 	.word	0x00000008


	//----- nvinfo : EIATTR_FRAME_SIZE
	.align		4
.L_25:
        /*0030*/ 	.byte	0x04, 0x11
        /*0032*/ 	.short	(.L_27 - .L_26)
	.align		4
.L_26:
        /*0034*/ 	.word	index@(_ZN7cutlass13device_kernelINS_4conv6kernel13ConvUniversalINS1_16ConvProblemShapeILNS1_8OperatorE0ELi3EEENS1_10collective14CollectiveConvINS1_47MainloopSm100TmaUmmaWarpSpecializedImplicitGemmILS5_0ELi17ELi3ELi1ELi2EN4cute5tupleIJNSA_1CILi2EEENSC_ILi1EEESE_EEEEENSB_IJNSC_ILi64EEENSC_ILi128EEENSB_IJNSC_ILi32EEEEEEEEENS_6half_tESM_NSA_8TiledMMAINSA_8MMA_AtomIJNSA_20SM100_MMA_F16BF16_SSISM_SM_fLi64ELi128ELNSA_4UMMA5MajorE0ELSR_0ELNSQ_7ScaleInE0ELSS_0EEEEEENSA_6LayoutINSB_IJSE_SE_SE_EEENSB_IJNSC_ILi0EEESX_SX_EEEEENSB_IJNSA_10UnderscoreES10_S10_EEEEENS7_6detail27Sm100ImplicitGemmTileTraitsINSA_20SM90_TMA_LOAD_IM2COLENSA_14ComposedLayoutINSA_7SwizzleILi2ELi4ELi3EEENSA_18smem_ptr_flag_bitsILi16EEENSV_INSB_IJNSC_ILi8EEESJ_EEENSB_IJSJ_SE_EEEEEEEvEENS14_INSA_23SM90_TMA_LOAD_MULTICASTES1F_vEEEENS_8epilogue10collective18CollectiveEpilogueINS1K_23Sm100TmaWarpSpecializedILi4ELi2ELi16ELb1ELb0EEEJSL_NSB_IJNSV_ISH_SE_EENSV_ISJ_SE_EEEEESM_NSB_IJNSB_IJllllEEESE_SX_EEESM_S1T_NS1K_6fusion15FusionCallbacksIS1O_NS1U_17LinearCombinationISM_fSM_fLNS_15FloatRoundStyleE2EEESL_S1R_JEEENSA_5SM1004TMEM4LOAD26SM100_TMEM_LOAD_16dp256b4xES15_S1F_NSA_17SM75_U32x4_LDSM_NENSA_21SM90_TMA_STORE_IM2COLES1F_NSA_17SM90_U32x4_STSM_NENSA_39AutoVectorizingCopyWithAssumedAlignmentILi128EEEEEEvvEEEEvNT_6ParamsE)
        /*0038*/ 	.word	0x00000008


	//----- nvinfo : EIATTR_MIN_STACK_SIZE
	.align		4
.L_27:
        /*003c*/ 	.byte	0x04, 0x12
        /*003e*/ 	.short	(.L_29 - .L_28)
	.align		4
.L_28:
        /*0040*/ 	.word	index@(_ZN7cutlass13device_kernelINS_4conv6kernel13ConvUniversalINS1_16ConvProblemShapeILNS1_8OperatorE0ELi3EEENS1_10collective14CollectiveConvINS1_47MainloopSm100TmaUmmaWarpSpecializedImplicitGemmILS5_0ELi17ELi3ELi1ELi2EN4cute5tupleIJNSA_1CILi2EEENSC_ILi1EEESE_EEEEENSB_IJNSC_ILi64EEENSC_ILi128EEENSB_IJNSC_ILi32EEEEEEEEENS_6half_tESM_NSA_8TiledMMAINSA_8MMA_AtomIJNSA_20SM100_MMA_F16BF16_SSISM_SM_fLi64ELi128ELNSA_4UMMA5MajorE0ELSR_0ELNSQ_7ScaleInE0ELSS_0EEEEEENSA_6LayoutINSB_IJSE_SE_SE_EEENSB_IJNSC_ILi0EEESX_SX_EEEEENSB_IJNSA_10UnderscoreES10_S10_EEEEENS7_6detail27Sm100ImplicitGemmTileTraitsINSA_20SM90_TMA_LOAD_IM2COLENSA_14ComposedLayoutINSA_7SwizzleILi2ELi4ELi3EEENSA_18smem_ptr_flag_bitsILi16EEENSV_INSB_IJNSC_ILi8EEESJ_EEENSB_IJSJ_SE_EEEEEEEvEENS14_INSA_23SM90_TMA_LOAD_MULTICASTES1F_vEEEENS_8epilogue10collective18CollectiveEpilogueINS1K_23Sm100TmaWarpSpecializedILi4ELi2ELi16ELb1ELb0EEEJSL_NSB_IJNSV_ISH_SE_EENSV_ISJ_SE_EEEEESM_NSB_IJNSB_IJllllEEESE_SX_EEESM_S1T_NS1K_6fusion15FusionCallbacksIS1O_NS1U_17LinearCombinationISM_fSM_fLNS_15FloatRoundStyleE2EEESL_S1R_JEEENSA_5SM1004TMEM4LOAD26SM100_TMEM_LOAD_16dp256b4xES15_S1F_NSA_17SM75_U32x4_LDSM_NENSA_21SM90_TMA_STORE_IM2COLES1F_NSA_17SM90_U32x4_STSM_NENSA_39AutoVectorizingCopyWithAssumedAlignmentILi128EEEEEEvvEEEEvNT_6ParamsE)
        /*0044*/ 	.word	0x00000008
.L_29:


//--------------------- .nv.compat                --------------------------
	.section	.nv.compat,"",@"SHT_CUDA_COMPAT_INFO"
	.align	4
        /*0000*/ 	.byte	0x02, 0x09, 0x01, 0x00, 0x02, 0x02, 0x02, 0x00, 0x02, 0x05, 0x05, 0x00, 0x03, 0x07, 0x01, 0x01
        /*0010*/ 	.byte	0x02, 0x03, 0x01, 0x00, 0x02, 0x06, 0x01, 0x00, 0x04, 0x0b, 0x08, 0x00, 0x09, 0x00, 0x00, 0x00
        /*0020*/ 	.byte	0x00, 0x00, 0x00, 0x00


//--------------------- .nv.info._ZN7cutlass13device_kernelINS_4conv6kernel13ConvUniversalINS1_16ConvProblemShapeILNS1_8OperatorE0ELi3EEENS1_10collective14CollectiveConvINS1_47MainloopSm100TmaUmmaWarpSpecializedImplicitGemmILS5_0ELi17ELi3ELi1ELi2EN4cute5tupleIJNSA_1CILi2EEENSC_ILi1EEESE_EEEEENSB_IJNSC_ILi64EEENSC_ILi128EEENSB_IJNSC_ILi32EEEEEEEEENS_6half_tESM_NSA_8TiledMMAINSA_8MMA_AtomIJNSA_20SM100_MMA_F16BF16_SSISM_SM_fLi64ELi128ELNSA_4UMMA5MajorE0ELSR_0ELNSQ_7ScaleInE0ELSS_0EEEEEENSA_6LayoutINSB_IJSE_SE_SE_EEENSB_IJNSC_ILi0EEESX_SX_EEEEENSB_IJNSA_10UnderscoreES10_S10_EEEEENS7_6detail27Sm100ImplicitGemmTileTraitsINSA_20SM90_TMA_LOAD_IM2COLENSA_14ComposedLayoutINSA_7SwizzleILi2ELi4ELi3EEENSA_18smem_ptr_flag_bitsILi16EEENSV_INSB_IJNSC_ILi8EEESJ_EEENSB_IJSJ_SE_EEEEEEEvEENS14_INSA_23SM90_TMA_LOAD_MULTICASTES1F_vEEEENS_8epilogue10collective18CollectiveEpilogueINS1K_23Sm100TmaWarpSpecializedILi4ELi2ELi16ELb1ELb0EEEJSL_NSB_IJNSV_ISH_SE_EENSV_ISJ_SE_EEEEESM_NSB_IJNSB_IJllllEEESE_SX_EEESM_S1T_NS1K_6fusion15FusionCallbacksIS1O_NS1U_17LinearCombinationISM_fSM_fLNS_15FloatRoundStyleE2EEESL_S1R_JEEENSA_5SM1004TMEM4LOAD26SM100_TMEM_LOAD_16dp256b4xES15_S1F_NSA_17SM75_U32x4_LDSM_NENSA_21SM90_TMA_STORE_IM2COLES1F_NSA_17SM90_U32x4_STSM_NENSA_39AutoVectorizingCopyWithAssumedAlignmentILi128EEEEEEvvEEEEvNT_6ParamsE --------------------------
	.section	.nv.info._ZN7cutlass13device_kernelINS_4conv6kernel13ConvUniversalINS1_16ConvProblemShapeILNS1_8OperatorE0ELi3EEENS1_10collective14CollectiveConvINS1_47MainloopSm100TmaUmmaWarpSpecializedImplicitGemmILS5_0ELi17ELi3ELi1ELi2EN4cute5tupleIJNSA_1CILi2EEENSC_ILi1EEESE_EEEEENSB_IJNSC_ILi64EEENSC_ILi128EEENSB_IJNSC_ILi32EEEEEEEEENS_6half_tESM_NSA_8TiledMMAINSA_8MMA_AtomIJNSA_20SM100_MMA_F16BF16_SSISM_SM_fLi64ELi128ELNSA_4UMMA5MajorE0ELSR_0ELNSQ_7ScaleInE0ELSS_0EEEEEENSA_6LayoutINSB_IJSE_SE_SE_EEENSB_IJNSC_ILi0EEESX_SX_EEEEENSB_IJNSA_10UnderscoreES10_S10_EEEEENS7_6detail27Sm100ImplicitGemmTileTraitsINSA_20SM90_TMA_LOAD_IM2COLENSA_14ComposedLayoutINSA_7SwizzleILi2ELi4ELi3EEENSA_18smem_ptr_flag_bitsILi16EEENSV_INSB_IJNSC_ILi8EEESJ_EEENSB_IJSJ_SE_EEEEEEEvEENS14_INSA_23SM90_TMA_LOAD_MULTICASTES1F_vEEEENS_8epilogue10collective18CollectiveEpilogueINS1K_23Sm100TmaWarpSpecializedILi4ELi2ELi16ELb1ELb0EEEJSL_NSB_IJNSV_ISH_SE_EENSV_ISJ_SE_EEEEESM_NSB_IJNSB_IJllllEEESE_SX_EEESM_S1T_NS1K_6fusion15FusionCallbacksIS1O_NS1U_17LinearCombinationISM_fSM_fLNS_15FloatRoundStyleE2EEESL_S1R_JEEENSA_5SM1004TMEM4LOAD26SM100_TMEM_LOAD_16dp256b4xES15_S1F_NSA_17SM75_U32x4_LDSM_NENSA_21SM90_TMA_STORE_IM2COLES1F_NSA_17SM90_U32x4_STSM_NENSA_39AutoVectorizingCopyWithAssumedAlignmentILi128EEEEEEvvEEEEvNT_6ParamsE,"",@"SHT_CUDA_INFO"
	.sectionflags	@""
	.align	4


	//----- nvinfo : EIATTR_CUDA_API_VERSION
	.align		4
        /*0000*/ 	.byte	0x04, 0x37
        /*0002*/ 	.short	(.L_31 - .L_30)
.L_30:
        /*0004*/ 	.word	0x00000082


	//----- nvinfo : EIATTR_KPARAM_INFO
	.align		4
.L_31:
        /*0008*/ 	.byte	0x04, 0x17
        /*000a*/ 	.short	(.L_33 - .L_32)
.L_32:
        /*000c*/ 	.word	0x00000000
        /*0010*/ 	.short	0x0000
        /*0012*/ 	.short	0x0000
        /*0014*/ 	.byte	0x00, 0xf0, 0x01, 0x24


	//----- nvinfo : EIATTR_AT_ENTRY_FRAGMENTS
	.align		4
.L_33:
        /*0018*/ 	.byte	0x04, 0x4f
        /*001a*/ 	.short	(.L_35 - .L_34)


	//   ....[0]....
.L_34:
        /*001c*/ 	.word	0x00000006


	//----- nvinfo : EIATTR_RESERVED_SMEM_USED
	.align		4
.L_35:
        /*0020*/ 	.byte	0x01, 0x41
	.zero		2


	//----- nvinfo : EIATTR_SPARSE_MMA_MASK
	.align		4
        /*0024*/ 	.byte	0x03, 0x50
        /*0026*/ 	.short	0x0000


	//----- nvinfo : EIATTR_TCGEN05_1CTA_USED
	.align		4
        /*0028*/ 	.byte	0x01, 0x51
	.zero		2


	//----- nvinfo : EIATTR_MAXREG_COUNT
	.align		4
        /*002c*/ 	.byte	0x03, 0x1b
        /*002e*/ 	.short	0x00ff


	//----- nvinfo : EIATTR_NUM_BARRIERS
	.align		4
        /*0030*/ 	.byte	0x02, 0x4c
        /*0032*/ 	.byte	0x07
	.zero		1


	//----- nvinfo : EIATTR_EXTERNS
	.align		4
        /*0034*/ 	.byte	0x04, 0x0f
        /*0036*/ 	.short	(.L_37 - .L_36)


	//   ....[0]....
	.align		4
.L_36:
        /*0038*/ 	.word	index@(__assertfail)


	//----- nvinfo : EIATTR_MERCURY_ISA_VERSION
	.align		4
.L_37:
        /*003c*/ 	.byte	0x03, 0x5f
        /*003e*/ 	.short	0x0101


	//----- nvinfo : EIATTR_INT_WARP_WIDE_INSTR_OFFSETS
	.align		4
        /*0040*/ 	.byte	0x04, 0x31
        /*0042*/ 	.short	(.L_39 - .L_38)


	//   ....[0]....
.L_38:
        /*0044*/ 	.word	0x00004640


	//   ....[1]....
        /*0048*/ 	.word	0x00004660


	//   ....[2]....
        /*004c*/ 	.word	0x00004690


	//   ....[3]....
        /*0050*/ 	.word	0x00005410


	//   ....[4]....
        /*0054*/ 	.word	0x00005480


	//   ....[5]....
        /*0058*/ 	.word	0x00005590


	//   ....[6]....
        /*005c*/ 	.word	0x00005610


	//   ....[7]....
        /*0060*/ 	.word	0x00005710


	//   ....[8]....
        /*0064*/ 	.word	0x000057b0


	//   ....[9]....
        /*0068*/ 	.word	0x000058a0


	//   ....[10]....
        /*006c*/ 	.word	0x000059c0


	//----- nvinfo : EIATTR_COOP_GROUP_MASK_REGIDS
	.align		4
.L_39:
        /*0070*/ 	.byte	0x04, 0x29
        /*0072*/ 	.short	(.L_41 - .L_40)


	//   ....[0]....
.L_40:
        /*0074*/ 	.word	0xffffffff


	//   ....[1]....
        /*0078*/ 	.word	0xffffffff


	//   ....[2]....
        /*007c*/ 	.word	0xffffffff


	//   ....[3]....
        /*0080*/ 	.word	0xffffffff


	//   ....[4]....
        /*0084*/ 	.word	0xffffffff


	//   ....[5]....
        /*0088*/ 	.word	0xffffffff


	//   ....[6]....
        /*008c*/ 	.word	0xffffffff


	//   ....[7]....
        /*0090*/ 	.word	0xffffffff


	//   ....[8]....
        /*0094*/ 	.word	0xffffffff


	//   ....[9]....
        /*0098*/ 	.word	0xffffffff


	//   ....[10]....
        /*009c*/ 	.word	0xffffffff


	//   ....[11]....
        /*00a0*/ 	.word	0xffffffff


	//   ....[12]....
        /*00a4*/ 	.word	0xffffffff


	//----- nvinfo : EIATTR_COOP_GROUP_INSTR_OFFSETS
	.align		4
.L_41:
        /*00a8*/ 	.byte	0x04, 0x28
        /*00aa*/ 	.short	(.L_43 - .L_42)


	//   ....[0]....
.L_42:
        /*00ac*/ 	.word	0x00000090


	//   ....[1]....
        /*00b0*/ 	.word	0x00000500


	//   ....[2]....
        /*00b4*/ 	.word	0x00000860


	//   ....[3]....
        /*00b8*/ 	.word	0x00000a00


	//   ....[4]....
        /*00bc*/ 	.word	0x00000b00


	//   ....[5]....
        /*00c0*/ 	.word	0x00000c50


	//   ....[6]....
        /*00c4*/ 	.word	0x00000e50


	//   ....[7]....
        /*00c8*/ 	.word	0x000026f0


	//   ....[8]....
        /*00cc*/ 	.word	0x00003a50


	//   ....[9]....
        /*00d0*/ 	.word	0x00003c60


	//   ....[10]....
        /*00d4*/ 	.word	0x00003c90


	//   ....[11]....
        /*00d8*/ 	.word	0x00004520


	//   ....[12]....
        /*00dc*/ 	.word	0x00004760


	//----- nvinfo : EIATTR_VRC_CTA_INIT_COUNT
	.align		4
.L_43:
        /*00e0*/ 	.byte	0x02, 0x4a
        /*00e2*/ 	.byte	0x80
	.zero		1


	//----- nvinfo : EIATTR_SYSCALL_OFFSETS
	.align		4
        /*00e4*/ 	.byte	0x04, 0x46
        /*00e6*/ 	.short	(.L_45 - .L_44)


	//   ....[0]....
.L_44:
        /*00e8*/ 	.word	0x00006600


	//   ....[1]....
        /*00ec*/ 	.word	0x000066f0


	//   ....[2]....
        /*00f0*/ 	.word	0x00007050


	//   ....[3]....
        /*00f4*/ 	.word	0x00007930


	//   ....[4]....
        /*00f8*/ 	.word	0x000081e0


	//   ....[5]....
        /*00fc*/ 	.word	0x00008a80


	//----- nvinfo : EIATTR_MBARRIER_INSTR_OFFSETS
	.align		4
.L_45:
        /*0100*/ 	.byte	0x04, 0x39
        /*0102*/ 	.short	(.L_47 - .L_46)


	//   ....[0]....
.L_46:
        /*0104*/ 	.word	0x00000620
        /*0108*/ 	.word	0x000000ff
        /*010c*/ 	.word	0x00000000
        /*0110*/ 	.short	0x0100
        /*0112*/ 	.byte	0x04
	.zero		1


	//   ....[1]....
        /*0114*/ 	.word	0x00000630
        /*0118*/ 	.word	0x000000ff
        /*011c*/ 	.word	0x00000088
        /*0120*/ 	.short	0x0100
        /*0122*/ 	.byte	0x04
	.zero		1


	//   ....[2]....
        /*0124*/ 	.word	0x00000640
        /*0128*/ 	.word	0x000000ff
        /*012c*/ 	.word	0x00000008
        /*0130*/ 	.short	0x0100
        /*0132*/ 	.byte	0x04
	.zero		1


	//   ....[3]....
        /*0134*/ 	.word	0x00000650
        /*0138*/ 	.word	0x000000ff
        /*013c*/ 	.word	0x00000090
        /*0140*/ 	.short	0x0100
        /*0142*/ 	.byte	0x04
	.zero		1


	//   ....[4]....
        /*0144*/ 	.word	0x00000660
        /*0148*/ 	.word	0x000000ff
        /*014c*/ 	.word	0x00000010
        /*0150*/ 	.short	0x0100
        /*0152*/ 	.byte	0x04
	.zero		1


	//   ....[5]....
        /*0154*/ 	.word	0x00000670
        /*0158*/ 	.word	0x000000ff
        /*015c*/ 	.word	0x00000098
        /*0160*/ 	.short	0x0100
        /*0162*/ 	.byte	0x04
	.zero		1


	//   ....[6]....
        /*0164*/ 	.word	0x00000680
        /*0168*/ 	.word	0x000000ff
        /*016c*/ 	.word	0x00000018
        /*0170*/ 	.short	0x0100
        /*0172*/ 	.byte	0x04
	.zero		1


	//   ....[7]....
        /*0174*/ 	.word	0x00000690
        /*0178*/ 	.word	0x000000ff
        /*017c*/ 	.word	0x000000a0
        /*0180*/ 	.short	0x0100
        /*0182*/ 	.byte	0x04
	.zero		1


	//   ....[8]....
        /*0184*/ 	.word	0x000006a0
        /*0188*/ 	.word	0x000000ff
        /*018c*/ 	.word	0x00000020
        /*0190*/ 	.short	0x0100
        /*0192*/ 	.byte	0x04
	.zero		1


	//   ....[9]....
        /*0194*/ 	.word	0x000006b0
        /*0198*/ 	.word	0x000000ff
        /*019c*/ 	.word	0x000000a8
        /*01a0*/ 	.short	0x0100
        /*01a2*/ 	.byte	0x04
	.zero		1


	//   ....[10]....
        /*01a4*/ 	.word	0x000006c0
        /*01a8*/ 	.word	0x000000ff
        /*01ac*/ 	.word	0x00000028
        /*01b0*/ 	.short	0x0100
        /*01b2*/ 	.byte	0x04
	.zero		1


	//   ....[11]....
        /*01b4*/ 	.word	0x000006d0
        /*01b8*/ 	.word	0x000000ff
        /*01bc*/ 	.word	0x000000b0
        /*01c0*/ 	.short	0x0100
        /*01c2*/ 	.byte	0x04
	.zero		1


	//   ....[12]....
        /*01c4*/ 	.word	0x000006e0
        /*01c8*/ 	.word	0x000000ff
        /*01cc*/ 	.word	0x00000030
        /*01d0*/ 	.short	0x0100
        /*01d2*/ 	.byte	0x04
	.zero		1


	//   ....[13]....
        /*01d4*/ 	.word	0x000006f0
        /*01d8*/ 	.word	0x000000ff
        /*01dc*/ 	.word	0x000000b8
        /*01e0*/ 	.short	0x0100
        /*01e2*/ 	.byte	0x04
	.zero		1


	//   ....[14]....
        /*01e4*/ 	.word	0x00000700
        /*01e8*/ 	.word	0x000000ff
        /*01ec*/ 	.word	0x00000038
        /*01f0*/ 	.short	0x0100
        /*01f2*/ 	.byte	0x04
	.zero		1


	//   ....[15]....
        /*01f4*/ 	.word	0x00000710
        /*01f8*/ 	.word	0x000000ff
        /*01fc*/ 	.word	0x000000c0
        /*0200*/ 	.short	0x0100
        /*0202*/ 	.byte	0x04
	.zero		1


	//   ....[16]....
        /*0204*/ 	.word	0x00000720
        /*0208*/ 	.word	0x000000ff
        /*020c*/ 	.word	0x00000040
        /*0210*/ 	.short	0x0100
        /*0212*/ 	.byte	0x04
	.zero		1


	//   ....[17]....
        /*0214*/ 	.word	0x00000730
        /*0218*/ 	.word	0x000000ff
        /*021c*/ 	.word	0x000000c8
        /*0220*/ 	.short	0x0100
        /*0222*/ 	.byte	0x04
	.zero		1


	//   ....[18]....
        /*0224*/ 	.word	0x00000740
        /*0228*/ 	.word	0x000000ff
        /*022c*/ 	.word	0x00000048
        /*0230*/ 	.short	0x0100
        /*0232*/ 	.byte	0x04
	.zero		1


	//   ....[19]....
        /*0234*/ 	.word	0x00000750
        /*0238*/ 	.word	0x000000ff
        /*023c*/ 	.word	0x000000d0
        /*0240*/ 	.short	0x0100
        /*0242*/ 	.byte	0x04
	.zero		1


	//   ....[20]....
        /*0244*/ 	.word	0x00000760
        /*0248*/ 	.word	0x000000ff
        /*024c*/ 	.word	0x00000050
        /*0250*/ 	.short	0x0100
        /*0252*/ 	.byte	0x04
	.zero		1


	//   ....[21]....
        /*0254*/ 	.word	0x00000770
        /*0258*/ 	.word	0x000000ff
        /*025c*/ 	.word	0x000000d8
        /*0260*/ 	.short	0x0100
        /*0262*/ 	.byte	0x04
	.zero		1


	//   ....[22]....
        /*0264*/ 	.word	0x00000780
        /*0268*/ 	.word	0x000000ff
        /*026c*/ 	.word	0x00000058
        /*0270*/ 	.short	0x0100
        /*0272*/ 	.byte	0x04
	.zero		1


	//   ....[23]....
        /*0274*/ 	.word	0x00000790
        /*0278*/ 	.word	0x000000ff
        /*027c*/ 	.word	0x000000e0
        /*0280*/ 	.short	0x0100
        /*0282*/ 	.byte	0x04
	.zero		1


	//   ....[24]....
        /*0284*/ 	.word	0x000007a0
        /*0288*/ 	.word	0x000000ff
        /*028c*/ 	.word	0x00000060
        /*0290*/ 	.short	0x0100
        /*0292*/ 	.byte	0x04
	.zero		1


	//   ....[25]....
        /*0294*/ 	.word	0x000007b0
        /*0298*/ 	.word	0x000000ff
        /*029c*/ 	.word	0x000000e8
        /*02a0*/ 	.short	0x0100
        /*02a2*/ 	.byte	0x04
	.zero		1


	//   ....[26]....
        /*02a4*/ 	.word	0x000007c0
        /*02a8*/ 	.word	0x000000ff
        /*02ac*/ 	.word	0x00000068
        /*02b0*/ 	.short	0x0100
        /*02b2*/ 	.byte	0x04
	.zero		1


	//   ....[27]....
        /*02b4*/ 	.word	0x000007d0
        /*02b8*/ 	.word	0x000000ff
        /*02bc*/ 	.word	0x000000f0
        /*02c0*/ 	.short	0x0100
        /*02c2*/ 	.byte	0x04
	.zero		1


	//   ....[28]....
        /*02c4*/ 	.word	0x000007e0
        /*02c8*/ 	.word	0x000000ff
        /*02cc*/ 	.word	0x00000070
        /*02d0*/ 	.short	0x0100
        /*02d2*/ 	.byte	0x04
	.zero		1


	//   ....[29]....
        /*02d4*/ 	.word	0x000007f0
        /*02d8*/ 	.word	0x000000ff
        /*02dc*/ 	.word	0x000000f8
        /*02e0*/ 	.short	0x0100
        /*02e2*/ 	.byte	0x04
	.zero		1


	//   ....[30]....
        /*02e4*/ 	.word	0x00000800
        /*02e8*/ 	.word	0x000000ff
        /*02ec*/ 	.word	0x00000078
        /*02f0*/ 	.short	0x0100
        /*02f2*/ 	.byte	0x04
	.zero		1


	//   ....[31]....
        /*02f4*/ 	.word	0x00000810
        /*02f8*/ 	.word	0x000000ff
        /*02fc*/ 	.word	0x00000100
        /*0300*/ 	.short	0x0100
        /*0302*/ 	.byte	0x04
	.zero		1


	//   ....[32]....
        /*0304*/ 	.word	0x00000820
        /*0308*/ 	.word	0x000000ff
        /*030c*/ 	.word	0x00000080
        /*0310*/ 	.short	0x0100
        /*0312*/ 	.byte	0x04
	.zero		1


	//   ....[33]....
        /*0314*/ 	.word	0x00000830
        /*0318*/ 	.word	0x000000ff
        /*031c*/ 	.word	0x00000108
        /*0320*/ 	.short	0x0100
        /*0322*/ 	.byte	0x04
	.zero		1


	//   ....[34]....
        /*0324*/ 	.word	0x00000970
        /*0328*/ 	.word	0x000000ff
        /*032c*/ 	.word	0x00000110
        /*0330*/ 	.short	0x0100
        /*0332*/ 	.byte	0x04
	.zero		1


	//   ....[35]....
        /*0334*/ 	.word	0x00000980
        /*0338*/ 	.word	0x000000ff
        /*033c*/ 	.word	0x00000130
        /*0340*/ 	.short	0x0100
        /*0342*/ 	.byte	0x04
	.zero		1


	//   ....[36]....
        /*0344*/ 	.word	0x00000990
        /*0348*/ 	.word	0x000000ff
        /*034c*/ 	.word	0x00000118
        /*0350*/ 	.short	0x0100
        /*0352*/ 	.byte	0x04
	.zero		1


	//   ....[37]....
        /*0354*/ 	.word	0x000009a0
        /*0358*/ 	.word	0x000000ff
        /*035c*/ 	.word	0x00000138
        /*0360*/ 	.short	0x0100
        /*0362*/ 	.byte	0x04
	.zero		1


	//   ....[38]....
        /*0364*/ 	.word	0x000009b0
        /*0368*/ 	.word	0x000000ff
        /*036c*/ 	.word	0x00000120
        /*0370*/ 	.short	0x0100
        /*0372*/ 	.byte	0x04
	.zero		1


	//   ....[39]....
        /*0374*/ 	.word	0x000009c0
        /*0378*/ 	.word	0x000000ff
        /*037c*/ 	.word	0x00000140
        /*0380*/ 	.short	0x0100
        /*0382*/ 	.byte	0x04
	.zero		1


	//   ....[40]....
        /*0384*/ 	.word	0x000009d0
        /*0388*/ 	.word	0x000000ff
        /*038c*/ 	.word	0x00000128
        /*0390*/ 	.short	0x0100
        /*0392*/ 	.byte	0x04
	.zero		1


	//   ....[41]....
        /*0394*/ 	.word	0x000009e0
        /*0398*/ 	.word	0x000000ff
        /*039c*/ 	.word	0x00000148
        /*03a0*/ 	.short	0x0100
        /*03a2*/ 	.byte	0x04
	.zero		1


	//   ....[42]....
        /*03a4*/ 	.word	0x00000ad0
        /*03a8*/ 	.word	0x000000ff
        /*03ac*/ 	.word	0x00000150
        /*03b0*/ 	.short	0x0100
        /*03b2*/ 	.byte	0x06
	.zero		1


	//   ....[43]....
        /*03b4*/ 	.word	0x00000ae0
        /*03b8*/ 	.word	0x000000ff
        /*03bc*/ 	.word	0x00000158
        /*03c0*/ 	.short	0x0100
        /*03c2*/ 	.byte	0x06
	.zero		1


	//   ....[44]....
        /*03c4*/ 	.word	0x00000c20
        /*03c8*/ 	.word	0x000000ff
        /*03cc*/ 	.word	0x00000160
        /*03d0*/ 	.short	0x0100
        /*03d2*/ 	.byte	0x06
	.zero		1


	//   ....[45]....
        /*03d4*/ 	.word	0x00000c30
        /*03d8*/ 	.word	0x000000ff
        /*03dc*/ 	.word	0x00000168
        /*03e0*/ 	.short	0x0100
        /*03e2*/ 	.byte	0x06
	.zero		1


	//   ....[46]....
        /*03e4*/ 	.word	0x00000d60
        /*03e8*/ 	.word	0x000000ff
        /*03ec*/ 	.word	0x00000170
        /*03f0*/ 	.short	0x0100
        /*03f2*/ 	.byte	0x04
	.zero		1


	//   ....[47]....
        /*03f4*/ 	.word	0x00000d70
        /*03f8*/ 	.word	0x000000ff
        /*03fc*/ 	.word	0x00000180
        /*0400*/ 	.short	0x0100
        /*0402*/ 	.byte	0x04
	.zero		1


	//   ....[48]....
        /*0404*/ 	.word	0x00000d80
        /*0408*/ 	.word	0x000000ff
        /*040c*/ 	.word	0x00000178
        /*0410*/ 	.short	0x0100
        /*0412*/ 	.byte	0x04
	.zero		1


	//   ....[49]....
        /*0414*/ 	.word	0x00000d90
        /*0418*/ 	.word	0x000000ff
        /*041c*/ 	.word	0x00000188
        /*0420*/ 	.short	0x0100
        /*0422*/ 	.byte	0x04
	.zero		1


	//   ....[50]....
        /*0424*/ 	.word	0x00001950
        /*0428*/ 	.word	0x000000ff
        /*042c*/ 	.word	0x00000088
        /*0430*/ 	.short	0x010a
        /*0432*/ 	.byte	0x04
	.zero		1


	//   ....[51]....
        /*0434*/ 	.word	0x00001c80
        /*0438*/ 	.word	0x000000ff
        /*043c*/ 	.word	0x00000088
        /*0440*/ 	.short	0x010a
        /*0442*/ 	.byte	0x09
	.zero		1


	//   ....[52]....
        /*0444*/ 	.word	0x00001e10
        /*0448*/ 	.word	0x000000ff
        /*044c*/ 	.word	0x00000088
        /*0450*/ 	.short	0x010a
        /*0452*/ 	.byte	0x08
	.zero		1


	//   ....[53]....
        /*0454*/ 	.word	0x00002040
        /*0458*/ 	.word	0x000000ff
        /*045c*/ 	.word	0x00000158
        /*0460*/ 	.short	0x0101
        /*0462*/ 	.byte	0x24
	.zero		1


	//   ....[54]....
        /*0464*/ 	.word	0x00002060
        /*0468*/ 	.word	0x000000ff
        /*046c*/ 	.word	0x00000088
        /*0470*/ 	.short	0x010a
        /*0472*/ 	.byte	0x04
	.zero		1


	//   ....[55]....
        /*0474*/ 	.word	0x00002330
        /*0478*/ 	.word	0x000000ff
        /*047c*/ 	.word	0x00000088
        /*0480*/ 	.short	0x010a
        /*0482*/ 	.byte	0x09
	.zero		1


	//   ....[56]....
        /*0484*/ 	.word	0x000024c0
        /*0488*/ 	.word	0x000000ff
        /*048c*/ 	.word	0x00000088
        /*0490*/ 	.short	0x010a
        /*0492*/ 	.byte	0x08
	.zero		1


	//   ....[57]....
        /*0494*/ 	.word	0x00002700
        /*0498*/ 	.word	0x000000ff
        /*049c*/ 	.word	0x00000160
        /*04a0*/ 	.short	0x010a
        /*04a2*/ 	.byte	0x24
	.zero		1


	//   ....[58]....
        /*04a4*/ 	.word	0x000027c0
        /*04a8*/ 	.word	0x000000ff
        /*04ac*/ 	.word	0x00000000
        /*04b0*/ 	.short	0x0101
        /*04b2*/ 	.byte	0x04
	.zero		1


	//   ....[59]....
        /*04b4*/ 	.word	0x00002db0
        /*04b8*/ 	.word	0x000000ff
        /*04bc*/ 	.word	0x00000000
        /*04c0*/ 	.short	0x010a
        /*04c2*/ 	.byte	0x04
	.zero		1


	//   ....[60]....
        /*04c4*/ 	.word	0x00002e40
        /*04c8*/ 	.word	0x000000ff
        /*04cc*/ 	.word	0x00000000
        /*04d0*/ 	.short	0x010a
        /*04d2*/ 	.byte	0x05
	.zero		1


	//   ....[61]....
        /*04d4*/ 	.word	0x00002ed0
        /*04d8*/ 	.word	0x000000ff
        /*04dc*/ 	.word	0x00000000
        /*04e0*/ 	.short	0x010a
        /*04e2*/ 	.byte	0x05
	.zero		1


	//   ....[62]....
        /*04e4*/ 	.word	0x00002f60
        /*04e8*/ 	.word	0x000000ff
        /*04ec*/ 	.word	0x00000000
        /*04f0*/ 	.short	0x010a
        /*04f2*/ 	.byte	0x05
	.zero		1


	//   ....[63]....
        /*04f4*/ 	.word	0x00002ff0
        /*04f8*/ 	.word	0x000000ff
        /*04fc*/ 	.word	0x00000000
        /*0500*/ 	.short	0x010a
        /*0502*/ 	.byte	0x05
	.zero		1


	//   ....[64]....
        /*0504*/ 	.word	0x00003080
        /*0508*/ 	.word	0x000000ff
        /*050c*/ 	.word	0x00000000
        /*0510*/ 	.short	0x010a
        /*0512*/ 	.byte	0x05
	.zero		1


	//   ....[65]....
        /*0514*/ 	.word	0x00003110
        /*0518*/ 	.word	0x000000ff
        /*051c*/ 	.word	0x00000000
        /*0520*/ 	.short	0x010a
        /*0522*/ 	.byte	0x05
	.zero		1


	//   ....[66]....
        /*0524*/ 	.word	0x000031a0
        /*0528*/ 	.word	0x000000ff
        /*052c*/ 	.word	0x00000000
        /*0530*/ 	.short	0x010a
        /*0532*/ 	.byte	0x05
	.zero		1


	//   ....[67]....
        /*0534*/ 	.word	0x00003230
        /*0538*/ 	.word	0x000000ff
        /*053c*/ 	.word	0x00000000
        /*0540*/ 	.short	0x010a
        /*0542*/ 	.byte	0x05
	.zero		1


	//   ....[68]....
        /*0544*/ 	.word	0x000032c0
        /*0548*/ 	.word	0x000000ff
        /*054c*/ 	.word	0x00000000
        /*0550*/ 	.short	0x010a
        /*0552*/ 	.byte	0x05
	.zero		1


	//   ....[69]....
        /*0554*/ 	.word	0x00003350
        /*0558*/ 	.word	0x000000ff
        /*055c*/ 	.word	0x00000000
        /*0560*/ 	.short	0x010a
        /*0562*/ 	.byte	0x05
	.zero		1


	//   ....[70]....
        /*0564*/ 	.word	0x000033e0
        /*0568*/ 	.word	0x000000ff
        /*056c*/ 	.word	0x00000000
        /*0570*/ 	.short	0x010a
        /*0572*/ 	.byte	0x05
	.zero		1


	//   ....[71]....
        /*0574*/ 	.word	0x00003470
        /*0578*/ 	.word	0x000000ff
        /*057c*/ 	.word	0x00000000
        /*0580*/ 	.short	0x010a
        /*0582*/ 	.byte	0x05
	.zero		1


	//   ....[72]....
        /*0584*/ 	.word	0x00003500
        /*0588*/ 	.word	0x000000ff
        /*058c*/ 	.word	0x00000000
        /*0590*/ 	.short	0x010a
        /*0592*/ 	.byte	0x05
	.zero		1


	//   ....[73]....
        /*0594*/ 	.word	0x00003590
        /*0598*/ 	.word	0x000000ff
        /*059c*/ 	.word	0x00000000
        /*05a0*/ 	.short	0x010a
        /*05a2*/ 	.byte	0x05
	.zero		1


	//   ....[74]....
        /*05a4*/ 	.word	0x00003620
        /*05a8*/ 	.word	0x000000ff
        /*05ac*/ 	.word	0x00000000
        /*05b0*/ 	.short	0x010a
        /*05b2*/ 	.byte	0x05
	.zero		1


	//   ....[75]....
        /*05b4*/ 	.word	0x000036c0
        /*05b8*/ 	.word	0x00000000
        /*05bc*/ 	.word	0x00000000
        /*05c0*/ 	.short	0x010a
        /*05c2*/ 	.byte	0xff
	.zero		1


	//   ....[76]....
        /*05c4*/ 	.word	0x00003810
        /*05c8*/ 	.word	0x000000ff
        /*05cc*/ 	.word	0x00000168
        /*05d0*/ 	.short	0x010a
        /*05d2*/ 	.byte	0x04
	.zero		1


	//   ....[77]....
        /*05d4*/ 	.word	0x000038b0
        /*05d8*/ 	.word	0x000000ff
        /*05dc*/ 	.word	0x00000160
        /*05e0*/ 	.short	0x010a
        /*05e2*/ 	.byte	0x04
	.zero		1


	//   ....[78]....
        /*05e4*/ 	.word	0x00003950
        /*05e8*/ 	.word	0x000000ff
        /*05ec*/ 	.word	0x00000000
        /*05f0*/ 	.short	0x0101
        /*05f2*/ 	.byte	0x05
	.zero		1


	//   ....[79]....
        /*05f4*/ 	.word	0x00003990
        /*05f8*/ 	.word	0x000000ff
        /*05fc*/ 	.word	0x00000168
        /*0600*/ 	.short	0x0106
        /*0602*/ 	.byte	0x04
	.zero		1


	//   ....[80]....
        /*0604*/ 	.word	0x000039d0
        /*0608*/ 	.word	0x00000000
        /*060c*/ 	.word	0x00000168
        /*0610*/ 	.short	0x010a
        /*0612*/ 	.byte	0xff
	.zero		1


	//   ....[81]....
        /*0614*/ 	.word	0x00003f20
        /*0618*/ 	.word	0x000000ff
        /*061c*/ 	.word	0x00000160
        /*0620*/ 	.short	0x010a
        /*0622*/ 	.byte	0x12
	.zero		1


	//   ....[82]....
        /*0624*/ 	.word	0x00003fd0
        /*0628*/ 	.word	0x000000ff
        /*062c*/ 	.word	0x00000000
        /*0630*/ 	.short	0x0101
        /*0632*/ 	.byte	0x1c
	.zero		1


	//   ....[83]....
        /*0634*/ 	.word	0x00003fe0
        /*0638*/ 	.word	0x000000ff
        /*063c*/ 	.word	0x00000180
        /*0640*/ 	.short	0x010a
        /*0642*/ 	.byte	0x17
	.zero		1


	//   ....[84]....
        /*0644*/ 	.word	0x000040a0
        /*0648*/ 	.word	0x000000ff
        /*064c*/ 	.word	0x00000000
        /*0650*/ 	.short	0x010a
        /*0652*/ 	.byte	0x04
	.zero		1


	//   ....[85]....
        /*0654*/ 	.word	0x000040e0
        /*0658*/ 	.word	0x000000ff
        /*065c*/ 	.word	0x00000000
        /*0660*/ 	.short	0x010a
        /*0662*/ 	.byte	0x10
	.zero		1


	//   ....[86]....
        /*0664*/ 	.word	0x00004220
        /*0668*/ 	.word	0x000000ff
        /*066c*/ 	.word	0x00000000
        /*0670*/ 	.short	0x010a
        /*0672*/ 	.byte	0x04
	.zero		1


	//   ....[87]....
        /*0674*/ 	.word	0x00004470
        /*0678*/ 	.word	0x000000ff
        /*067c*/ 	.word	0x00000000
        /*0680*/ 	.short	0x010a
        /*0682*/ 	.byte	0x04
	.zero		1


	//   ....[88]....
        /*0684*/ 	.word	0x00004500
        /*0688*/ 	.word	0x000000ff
        /*068c*/ 	.word	0x00000000
        /*0690*/ 	.short	0x010a
        /*0692*/ 	.byte	0x04
	.zero		1


	//   ....[89]....
        /*0694*/ 	.word	0x00004ac0
        /*0698*/ 	.word	0x000000ff
        /*069c*/ 	.word	0x00000160
        /*06a0*/ 	.short	0x010a
        /*06a2*/ 	.byte	0x14
	.zero		1


	//   ....[90]....
        /*06a4*/ 	.word	0x00004b60
        /*06a8*/ 	.word	0x000000ff
        /*06ac*/ 	.word	0x00000000
        /*06b0*/ 	.short	0x0101
        /*06b2*/ 	.byte	0x2d
	.zero		1


	//   ....[91]....
        /*06b4*/ 	.word	0x000050b0
        /*06b8*/ 	.word	0x000000ff
        /*06bc*/ 	.word	0x00000158
        /*06c0*/ 	.short	0x010a
        /*06c2*/ 	.byte	0x14
	.zero		1


	//   ....[92]....
        /*06c4*/ 	.word	0x00005250
        /*06c8*/ 	.word	0x000000ff
        /*06cc*/ 	.word	0x00000130
        /*06d0*/ 	.short	0x010a
        /*06d2*/ 	.byte	0x14
	.zero		1


	//   ....[93]....
        /*06d4*/ 	.word	0x00005520
        /*06d8*/ 	.word	0x000000ff
        /*06dc*/ 	.word	0x00000110
        /*06e0*/ 	.short	0x010b
        /*06e2*/ 	.byte	0x14
	.zero		1


	//   ....[94]....
        /*06e4*/ 	.word	0x00005530
        /*06e8*/ 	.word	0x000000ff
        /*06ec*/ 	.word	0x00000000
        /*06f0*/ 	.short	0x0101
        /*06f2*/ 	.byte	0x31
	.zero		1


	//   ....[95]....
        /*06f4*/ 	.word	0x00005550
        /*06f8*/ 	.word	0x000000ff
        /*06fc*/ 	.word	0x00000138
        /*0700*/ 	.short	0x010a
        /*0702*/ 	.byte	0x14
	.zero		1


	//   ....[96]....
        /*0704*/ 	.word	0x000056a0
        /*0708*/ 	.word	0x000000ff
        /*070c*/ 	.word	0x00000118
        /*0710*/ 	.short	0x010b
        /*0712*/ 	.byte	0x14
	.zero		1


	//   ....[97]....
        /*0714*/ 	.word	0x000056b0
        /*0718*/ 	.word	0x000000ff
        /*071c*/ 	.word	0x00000000
        /*0720*/ 	.short	0x0101
        /*0722*/ 	.byte	0x30
	.zero		1


	//   ....[98]....
        /*0724*/ 	.word	0x000056d0
        /*0728*/ 	.word	0x000000ff
        /*072c*/ 	.word	0x00000140
        /*0730*/ 	.short	0x010a
        /*0732*/ 	.byte	0x14
	.zero		1


	//   ....[99]....
        /*0734*/ 	.word	0x00005840
        /*0738*/ 	.word	0x000000ff
        /*073c*/ 	.word	0x00000120
        /*0740*/ 	.short	0x010b
        /*0742*/ 	.byte	0x14
	.zero		1


	//   ....[100]....
        /*0744*/ 	.word	0x00005850
        /*0748*/ 	.word	0x000000ff
        /*074c*/ 	.word	0x00000000
        /*0750*/ 	.short	0x0101
        /*0752*/ 	.byte	0x2f
	.zero		1


	//   ....[101]....
        /*0754*/ 	.word	0x00005860
        /*0758*/ 	.word	0x000000ff
        /*075c*/ 	.word	0x00000148
        /*0760*/ 	.short	0x010a
        /*0762*/ 	.byte	0x14
	.zero		1


	//   ....[102]....
        /*0764*/ 	.word	0x00005a30
        /*0768*/ 	.word	0x000000ff
        /*076c*/ 	.word	0x00000128
        /*0770*/ 	.short	0x010b
        /*0772*/ 	.byte	0x14
	.zero		1


	//   ....[103]....
        /*0774*/ 	.word	0x00005a40
        /*0778*/ 	.word	0x000000ff
        /*077c*/ 	.word	0x00000000
        /*0780*/ 	.short	0x0101
        /*0782*/ 	.byte	0x2e
	.zero		1


	//   ....[104]....
        /*0784*/ 	.word	0x00005a70
        /*0788*/ 	.word	0x000000ff
        /*078c*/ 	.word	0x00000130
        /*0790*/ 	.short	0x010a
        /*0792*/ 	.byte	0x14
	.zero		1


	//   ....[105]....
        /*0794*/ 	.word	0x00005a90
        /*0798*/ 	.word	0x000000ff
        /*079c*/ 	.word	0x00000138
        /*07a0*/ 	.short	0x010a
        /*07a2*/ 	.byte	0x14
	.zero		1


	//   ....[106]....
        /*07a4*/ 	.word	0x00005ab0
        /*07a8*/ 	.word	0x000000ff
        /*07ac*/ 	.word	0x00000140
        /*07b0*/ 	.short	0x010a
        /*07b2*/ 	.byte	0x14
	.zero		1


	//   ....[107]....
        /*07b4*/ 	.word	0x00005af0
        /*07b8*/ 	.word	0x00000000
        /*07bc*/ 	.word	0x00000148
        /*07c0*/ 	.short	0x010a
        /*07c2*/ 	.byte	0xff
	.zero		1


	//   ....[108]....
        /*07c4*/ 	.word	0x00005ea0
        /*07c8*/ 	.word	0x000000ff
        /*07cc*/ 	.word	0x00000160
        /*07d0*/ 	.short	0x010a
        /*07d2*/ 	.byte	0x31
	.zero		1


	//   ....[109]....
        /*07d4*/ 	.word	0x00005f70
        /*07d8*/ 	.word	0x000000ff
        /*07dc*/ 	.word	0x00000000
        /*07e0*/ 	.short	0x0101
        /*07e2*/ 	.byte	0x04
	.zero		1


	//   ....[110]....
        /*07e4*/ 	.word	0x00006bf0
        /*07e8*/ 	.word	0x000000ff
        /*07ec*/ 	.word	0x00000110
        /*07f0*/ 	.short	0x010a
        /*07f2*/ 	.byte	0x31
	.zero		1


	//   ....[111]....
        /*07f4*/ 	.word	0x00006c80
        /*07f8*/ 	.word	0x00000046
        /*07fc*/ 	.word	0x00000170
        /*0800*/ 	.short	0x010a
        /*0802*/ 	.byte	0xff
	.zero		1


	//   ....[112]....
        /*0804*/ 	.word	0x00006e50
        /*0808*/ 	.word	0x000000ff
        /*080c*/ 	.word	0x00000110
        /*0810*/ 	.short	0x010a
        /*0812*/ 	.byte	0x31
	.zero		1


	//   ....[113]....
        /*0814*/ 	.word	0x00006f30
        /*0818*/ 	.word	0x00000046
        /*081c*/ 	.word	0x00000170
        /*0820*/ 	.short	0x010a
        /*0822*/ 	.byte	0xff
	.zero		1


	//   ....[114]....
        /*0824*/ 	.word	0x00007690
        /*0828*/ 	.word	0x00000000
        /*082c*/ 	.word	0x00000000
        /*0830*/ 	.short	0x0101
        /*0832*/ 	.byte	0xff
	.zero		1


	//   ....[115]....
        /*0834*/ 	.word	0x000076a0
        /*0838*/ 	.word	0x00000004
        /*083c*/ 	.word	0x00000110
        /*0840*/ 	.short	0x010a
        /*0842*/ 	.byte	0xff
	.zero		1


	//   ....[116]....
        /*0844*/ 	.word	0x00007760
        /*0848*/ 	.word	0x00000004
        /*084c*/ 	.word	0x00000110
        /*0850*/ 	.short	0x010a
        /*0852*/ 	.byte	0xff
	.zero		1


	//   ....[117]....
        /*0854*/ 	.word	0x00007f40
        /*0858*/ 	.word	0x00000000
        /*085c*/ 	.word	0x00000000
        /*0860*/ 	.short	0x0101
        /*0862*/ 	.byte	0xff
	.zero		1


	//   ....[118]....
        /*0864*/ 	.word	0x00007f60
        /*0868*/ 	.word	0x00000002
        /*086c*/ 	.word	0x00000110
        /*0870*/ 	.short	0x010a
        /*0872*/ 	.byte	0xff
	.zero		1


	//   ....[119]....
        /*0874*/ 	.word	0x00008010
        /*0878*/ 	.word	0x00000002
        /*087c*/ 	.word	0x00000110
        /*0880*/ 	.short	0x010a
        /*0882*/ 	.byte	0xff
	.zero		1


	//   ....[120]....
        /*0884*/ 	.word	0x000087e0
        /*0888*/ 	.word	0x00000000
        /*088c*/ 	.word	0x00000000
        /*0890*/ 	.short	0x0101
        /*0892*/ 	.byte	0xff
	.zero		1


	//   ....[121]....
        /*0894*/ 	.word	0x00008800
        /*0898*/ 	.word	0x00000003
        /*089c*/ 	.word	0x00000110
        /*08a0*/ 	.short	0x010a
        /*08a2*/ 	.byte	0xff
	.zero		1


	//   ....[122]....
        /*08a4*/ 	.word	0x000088b0
        /*08a8*/ 	.word	0x00000003
        /*08ac*/ 	.word	0x00000110
        /*08b0*/ 	.short	0x010a
        /*08b2*/ 	.byte	0xff
	.zero		1


	//   ....[123]....
        /*08b4*/ 	.word	0x00008cc0
        /*08b8*/ 	.word	0x000000ff
        /*08bc*/ 	.word	0x00000000
        /*08c0*/ 	.short	0x0101
        /*08c2*/ 	.byte	0x04
	.zero		1


	//   ....[124]....
        /*08c4*/ 	.word	0x000090f0
        /*08c8*/ 	.word	0x00000000
        /*08cc*/ 	.word	0x00000000
        /*08d0*/ 	.short	0x0101
        /*08d2*/ 	.byte	0xff
	.zero		1


	//   ....[125]....
        /*08d4*/ 	.word	0x00009370
        /*08d8*/ 	.word	0x000000ff
        /*08dc*/ 	.word	0x00000000
        /*08e0*/ 	.short	0x0101
        /*08e2*/ 	.byte	0x04
	.zero		1


	//   ....[126]....
        /*08e4*/ 	.word	0x000093a0
        /*08e8*/ 	.word	0x00000000
        /*08ec*/ 	.word	0x00000088
        /*08f0*/ 	.short	0x010a
        /*08f2*/ 	.byte	0xff
	.zero		1


	//   ....[127]....
        /*08f4*/ 	.word	0x00009400
        /*08f8*/ 	.word	0x00000000
        /*08fc*/ 	.word	0x00000088
        /*0900*/ 	.short	0x010a
        /*0902*/ 	.byte	0xff
	.zero		1


	//   ....[128]....
        /*0904*/ 	.word	0x00009460
        /*0908*/ 	.word	0x00000000
        /*090c*/ 	.word	0x00000160
        /*0910*/ 	.short	0x010a
        /*0912*/ 	.byte	0xff
	.zero		1


	//   ....[129]....
        /*0914*/ 	.word	0x000094c0
        /*0918*/ 	.word	0x00000000
        /*091c*/ 	.word	0x00000000
        /*0920*/ 	.short	0x010a
        /*0922*/ 	.byte	0xff
	.zero		1


	//   ....[130]....
        /*0924*/ 	.word	0x00009520
        /*0928*/ 	.word	0x00000000
        /*092c*/ 	.word	0x00000000
        /*0930*/ 	.short	0x010a
        /*0932*/ 	.byte	0xff
	.zero		1


	//   ....[131]....
        /*0934*/ 	.word	0x00009580
        /*0938*/ 	.word	0x00000000
        /*093c*/ 	.word	0x00000000
        /*0940*/ 	.short	0x010a
        /*0942*/ 	.byte	0xff
	.zero		1


	//   ....[132]....
        /*0944*/ 	.word	0x000095e0
        /*0948*/ 	.word	0x00000000
        /*094c*/ 	.word	0x00000000
        /*0950*/ 	.short	0x010a
        /*0952*/ 	.byte	0xff
	.zero		1


	//   ....[133]....
        /*0954*/ 	.word	0x00009640
        /*0958*/ 	.word	0x00000000
        /*095c*/ 	.word	0x00000000
        /*0960*/ 	.short	0x010a
        /*0962*/ 	.byte	0xff
	.zero		1


	//   ....[134]....
        /*0964*/ 	.word	0x000096a0
        /*0968*/ 	.word	0x00000000
        /*096c*/ 	.word	0x00000000
        /*0970*/ 	.short	0x010a
        /*0972*/ 	.byte	0xff
	.zero		1


	//   ....[135]....
        /*0974*/ 	.word	0x00009700
        /*0978*/ 	.word	0x00000000
        /*097c*/ 	.word	0x00000000
        /*0980*/ 	.short	0x010a
        /*0982*/ 	.byte	0xff
	.zero		1


	//   ....[136]....
        /*0984*/ 	.word	0x00009760
        /*0988*/ 	.word	0x00000000
        /*098c*/ 	.word	0x00000000
        /*0990*/ 	.short	0x010a
        /*0992*/ 	.byte	0xff
	.zero		1


	//   ....[137]....
        /*0994*/ 	.word	0x000097c0
        /*0998*/ 	.word	0x00000000
        /*099c*/ 	.word	0x00000000
        /*09a0*/ 	.short	0x010a
        /*09a2*/ 	.byte	0xff
	.zero		1


	//   ....[138]....
        /*09a4*/ 	.word	0x00009820
        /*09a8*/ 	.word	0x00000000
        /*09ac*/ 	.word	0x00000000
        /*09b0*/ 	.short	0x010a
        /*09b2*/ 	.byte	0xff
	.zero		1


	//   ....[139]....
        /*09b4*/ 	.word	0x00009880
        /*09b8*/ 	.word	0x00000000
        /*09bc*/ 	.word	0x00000000
        /*09c0*/ 	.short	0x010a
        /*09c2*/ 	.byte	0xff
	.zero		1


	//   ....[140]....
        /*09c4*/ 	.word	0x000098e0
        /*09c8*/ 	.word	0x00000000
        /*09cc*/ 	.word	0x00000000
        /*09d0*/ 	.short	0x010a
        /*09d2*/ 	.byte	0xff
	.zero		1


	//   ....[141]....
        /*09d4*/ 	.word	0x00009940
        /*09d8*/ 	.word	0x00000000
        /*09dc*/ 	.word	0x00000000
        /*09e0*/ 	.short	0x010a
        /*09e2*/ 	.byte	0xff
	.zero		1


	//   ....[142]....
        /*09e4*/ 	.word	0x000099a0
        /*09e8*/ 	.word	0x00000000
        /*09ec*/ 	.word	0x00000000
        /*09f0*/ 	.short	0x010a
        /*09f2*/ 	.byte	0xff
	.zero		1


	//   ....[143]....
        /*09f4*/ 	.word	0x00009a00
        /*09f8*/ 	.word	0x00000000
        /*09fc*/ 	.word	0x00000000
        /*0a00*/ 	.short	0x010a
        /*0a02*/ 	.byte	0xff
	.zero		1


	//   ....[144]....
        /*0a04*/ 	.word	0x00009a60
        /*0a08*/ 	.word	0x00000000
        /*0a0c*/ 	.word	0x00000000
        /*0a10*/ 	.short	0x010a
        /*0a12*/ 	.byte	0xff
	.zero		1


	//   ....[145]....
        /*0a14*/ 	.word	0x00009ac0
        /*0a18*/ 	.word	0x00000004
        /*0a1c*/ 	.word	0x00000168
        /*0a20*/ 	.short	0x010a
        /*0a22*/ 	.byte	0xff
	.zero		1


	//   ....[146]....
        /*0a24*/ 	.word	0x00009b20
        /*0a28*/ 	.word	0x00000004
        /*0a2c*/ 	.word	0x00000160
        /*0a30*/ 	.short	0x010a
        /*0a32*/ 	.byte	0xff
	.zero		1


	//   ....[147]....
        /*0a34*/ 	.word	0x00009b80
        /*0a38*/ 	.word	0x00000000
        /*0a3c*/ 	.word	0x00000160
        /*0a40*/ 	.short	0x010a
        /*0a42*/ 	.byte	0xff
	.zero		1


	//   ....[148]....
        /*0a44*/ 	.word	0x00009be0
        /*0a48*/ 	.word	0x00000004
        /*0a4c*/ 	.word	0x00000180
        /*0a50*/ 	.short	0x010a
        /*0a52*/ 	.byte	0xff
	.zero		1


	//   ....[149]....
        /*0a54*/ 	.word	0x00009c40
        /*0a58*/ 	.word	0x00000000
        /*0a5c*/ 	.word	0x00000000
        /*0a60*/ 	.short	0x010a
        /*0a62*/ 	.byte	0xff
	.zero		1


	//   ....[150]....
        /*0a64*/ 	.word	0x00009ca0
        /*0a68*/ 	.word	0x00000000
        /*0a6c*/ 	.word	0x00000000
        /*0a70*/ 	.short	0x010a
        /*0a72*/ 	.byte	0xff
	.zero		1


	//   ....[151]....
        /*0a74*/ 	.word	0x00009d00
        /*0a78*/ 	.word	0x00000000
        /*0a7c*/ 	.word	0x00000000
        /*0a80*/ 	.short	0x010a
        /*0a82*/ 	.byte	0xff
	.zero		1


	//   ....[152]....
        /*0a84*/ 	.word	0x00009d60
        /*0a88*/ 	.word	0x00000000
        /*0a8c*/ 	.word	0x00000160
        /*0a90*/ 	.short	0x010a
        /*0a92*/ 	.byte	0xff
	.zero		1


	//   ....[153]....
        /*0a94*/ 	.word	0x00009dc0
        /*0a98*/ 	.word	0x00000000
        /*0a9c*/ 	.word	0x00000158
        /*0aa0*/ 	.short	0x010a
        /*0aa2*/ 	.byte	0xff
	.zero		1


	//   ....[154]....
        /*0aa4*/ 	.word	0x00009e20
        /*0aa8*/ 	.word	0x00000002
        /*0aac*/ 	.word	0x00000130
        /*0ab0*/ 	.short	0x010a
        /*0ab2*/ 	.byte	0xff
	.zero		1


	//   ....[155]....
        /*0ab4*/ 	.word	0x00009e80
        /*0ab8*/ 	.word	0x00000002
        /*0abc*/ 	.word	0x00000138
        /*0ac0*/ 	.short	0x010a
        /*0ac2*/ 	.byte	0xff
	.zero		1


	//   ....[156]....
        /*0ac4*/ 	.word	0x00009ee0
        /*0ac8*/ 	.word	0x00000002
        /*0acc*/ 	.word	0x00000140
        /*0ad0*/ 	.short	0x010a
        /*0ad2*/ 	.byte	0xff
	.zero		1


	//   ....[157]....
        /*0ad4*/ 	.word	0x00009f40
        /*0ad8*/ 	.word	0x00000000
        /*0adc*/ 	.word	0x00000148
        /*0ae0*/ 	.short	0x010a
        /*0ae2*/ 	.byte	0xff
	.zero		1


	//   ....[158]....
        /*0ae4*/ 	.word	0x00009fa0
        /*0ae8*/ 	.word	0x00000000
        /*0aec*/ 	.word	0x00000130
        /*0af0*/ 	.short	0x010a
        /*0af2*/ 	.byte	0xff
	.zero		1


	//   ....[159]....
        /*0af4*/ 	.word	0x0000a000
        /*0af8*/ 	.word	0x00000000
        /*0afc*/ 	.word	0x00000138
        /*0b00*/ 	.short	0x010a
        /*0b02*/ 	.byte	0xff
	.zero		1


	//   ....[160]....
        /*0b04*/ 	.word	0x0000a060
        /*0b08*/ 	.word	0x00000000
        /*0b0c*/ 	.word	0x00000140
        /*0b10*/ 	.short	0x010a
        /*0b12*/ 	.byte	0xff
	.zero		1


	//   ....[161]....
        /*0b14*/ 	.word	0x0000a0c0
        /*0b18*/ 	.word	0x00000000
        /*0b1c*/ 	.word	0x00000160
        /*0b20*/ 	.short	0x010a
        /*0b22*/ 	.byte	0xff
	.zero		1


	//   ....[162]....
        /*0b24*/ 	.word	0x0000a120
        /*0b28*/ 	.word	0x00000002
        /*0b2c*/ 	.word	0x00000110
        /*0b30*/ 	.short	0x010a
        /*0b32*/ 	.byte	0xff
	.zero		1


	//   ....[163]....
        /*0b34*/ 	.word	0x0000a170
        /*0b38*/ 	.word	0x00000046
        /*0b3c*/ 	.word	0x00000170
        /*0b40*/ 	.short	0x010a
        /*0b42*/ 	.byte	0xff
	.zero		1


	//   ....[164]....
        /*0b44*/ 	.word	0x0000a1c0
        /*0b48*/ 	.word	0x00000004
        /*0b4c*/ 	.word	0x00000110
        /*0b50*/ 	.short	0x010a
        /*0b52*/ 	.byte	0xff
	.zero		1


	//   ....[165]....
        /*0b54*/ 	.word	0x0000a210
        /*0b58*/ 	.word	0x00000002
        /*0b5c*/ 	.word	0x00000110
        /*0b60*/ 	.short	0x010a
        /*0b62*/ 	.byte	0xff
	.zero		1


	//   ....[166]....
        /*0b64*/ 	.word	0x0000a260
        /*0b68*/ 	.word	0x00000003
        /*0b6c*/ 	.word	0x00000110
        /*0b70*/ 	.short	0x010a
        /*0b72*/ 	.byte	0xff
	.zero		1


	//----- nvinfo : EIATTR_NUM_MBARRIERS
	.align		4
.L_47:
        /*0b74*/ 	.byte	0x03, 0x38
        /*0b76*/ 	.short	0x0032


	//----- nvinfo : EIATTR_EXIT_INSTR_OFFSETS
	.align		4
        /*0b78*/ 	.byte	0x04, 0x1c
        /*0b7a*/ 	.short	(.L_49 - .L_48)


	//   ....[0]....
.L_48:
        /*0b7c*/ 	.word	0x000036f0


	//   ....[1]....
        /*0b80*/ 	.word	0x000039a0


	//   ....[2]....
        /*0b84*/ 	.word	0x00003a00


	//   ....[3]....
        /*0b88*/ 	.word	0x00004770


	//   ....[4]....
        /*0b8c*/ 	.word	0x00005b20


	//   ....[5]....
        /*0b90*/ 	.word	0x00005b60


	//   ....[6]....
        /*0b94*/ 	.word	0x00009250


	//   ....[7]....
        /*0b98*/ 	.word	0x000092d0


	//   ....[8]....
        /*0b9c*/ 	.word	0x00009300


	//   ....[9]....
        /*0ba0*/ 	.word	0x00009380


	//----- nvinfo : EIATTR_MAX_THREADS
	.align		4
.L_49:
        /*0ba4*/ 	.byte	0x04, 0x05
        /*0ba6*/ 	.short	(.L_51 - .L_50)
.L_50:
        /*0ba8*/ 	.word	0x00000100
        /*0bac*/ 	.word	0x00000001
        /*0bb0*/ 	.word	0x00000001


	//----- nvinfo : EIATTR_CRS_STACK_SIZE
	.align		4
.L_51:
        /*0bb4*/ 	.byte	0x04, 0x1e
        /*0bb6*/ 	.short	(.L_53 - .L_52)
.L_52:
        /*0bb8*/ 	.word	0x00000000


	//----- nvinfo : EIATTR_CBANK_PARAM_SIZE
	.align		4
.L_53:
        /*0bbc*/ 	.byte	0x03, 0x19
        /*0bbe*/ 	.short	0x0900


	//----- nvinfo : EIATTR_PARAM_CBANK
	.align		4
        /*0bc0*/ 	.byte	0x04, 0x0a
        /*0bc2*/ 	.short	(.L_55 - .L_54)
	.align		4
.L_54:
        /*0bc4*/ 	.word	index@(.nv.constant0._ZN7cutlass13device_kernelINS_4conv6kernel13ConvUniversalINS1_16ConvProblemShapeILNS1_8OperatorE0ELi3EEENS1_10collective14CollectiveConvINS1_47MainloopSm100TmaUmmaWarpSpecializedImplicitGemmILS5_0ELi17ELi3ELi1ELi2EN4cute5tupleIJNSA_1CILi2EEENSC_ILi1EEESE_EEEEENSB_IJNSC_ILi64EEENSC_ILi128EEENSB_IJNSC_ILi32EEEEEEEEENS_6half_tESM_NSA_8TiledMMAINSA_8MMA_AtomIJNSA_20SM100_MMA_F16BF16_SSISM_SM_fLi64ELi128ELNSA_4UMMA5MajorE0ELSR_0ELNSQ_7ScaleInE0ELSS_0EEEEEENSA_6LayoutINSB_IJSE_SE_SE_EEENSB_IJNSC_ILi0EEESX_SX_EEEEENSB_IJNSA_10UnderscoreES10_S10_EEEEENS7_6detail27Sm100ImplicitGemmTileTraitsINSA_20SM90_TMA_LOAD_IM2COLENSA_14ComposedLayoutINSA_7SwizzleILi2ELi4ELi3EEENSA_18smem_ptr_flag_bitsILi16EEENSV_INSB_IJNSC_ILi8EEESJ_EEENSB_IJSJ_SE_EEEEEEEvEENS14_INSA_23SM90_TMA_LOAD_MULTICASTES1F_vEEEENS_8epilogue10collective18CollectiveEpilogueINS1K_23Sm100TmaWarpSpecializedILi4ELi2ELi16ELb1ELb0EEEJSL_NSB_IJNSV_ISH_SE_EENSV_ISJ_SE_EEEEESM_NSB_IJNSB_IJllllEEESE_SX_EEESM_S1T_NS1K_6fusion15FusionCallbacksIS1O_NS1U_17LinearCombinationISM_fSM_fLNS_15FloatRoundStyleE2EEESL_S1R_JEEENSA_5SM1004TMEM4LOAD26SM100_TMEM_LOAD_16dp256b4xES15_S1F_NSA_17SM75_U32x4_LDSM_NENSA_21SM90_TMA_STORE_IM2COLES1F_NSA_17SM90_U32x4_STSM_NENSA_39AutoVectorizingCopyWithAssumedAlignmentILi128EEEEEEvvEEEEvNT_6ParamsE)
        /*0bc8*/ 	.short	0x0380
        /*0bca*/ 	.short	0x0900


	//----- nvinfo : EIATTR_SW_WAR
	.align		4
.L_55:
        /*0bcc*/ 	.byte	0x04, 0x36
        /*0bce*/ 	.short	(.L_57 - .L_56)
.L_56:
        /*0bd0*/ 	.word	0x00000008
.L_57:


//--------------------- .nv.callgraph             --------------------------
	.section	.nv.callgraph,"",@"SHT_CUDA_CALLGRAPH"
	.align	4
	.sectionentsize	8
	.align		4
        /*0000*/ 	.word	0x00000000
	.align		4
        /*0004*/ 	.word	0xffffffff
	.align		4
        /*0008*/ 	.word	index@(_ZN7cutlass13device_kernelINS_4conv6kernel13ConvUniversalINS1_16ConvProblemShapeILNS1_8OperatorE0ELi3EEENS1_10collective14CollectiveConvINS1_47MainloopSm100TmaUmmaWarpSpecializedImplicitGemmILS5_0ELi17ELi3ELi1ELi2EN4cute5tupleIJNSA_1CILi2EEENSC_ILi1EEESE_EEEEENSB_IJNSC_ILi64EEENSC_ILi128EEENSB_IJNSC_ILi32EEEEEEEEENS_6half_tESM_NSA_8TiledMMAINSA_8MMA_AtomIJNSA_20SM100_MMA_F16BF16_SSISM_SM_fLi64ELi128ELNSA_4UMMA5MajorE0ELSR_0ELNSQ_7ScaleInE0ELSS_0EEEEEENSA_6LayoutINSB_IJSE_SE_SE_EEENSB_IJNSC_ILi0EEESX_SX_EEEEENSB_IJNSA_10UnderscoreES10_S10_EEEEENS7_6detail27Sm100ImplicitGemmTileTraitsINSA_20SM90_TMA_LOAD_IM2COLENSA_14ComposedLayoutINSA_7SwizzleILi2ELi4ELi3EEENSA_18smem_ptr_flag_bitsILi16EEENSV_INSB_IJNSC_ILi8EEESJ_EEENSB_IJSJ_SE_EEEEEEEvEENS14_INSA_23SM90_TMA_LOAD_MULTICASTES1F_vEEEENS_8epilogue10collective18CollectiveEpilogueINS1K_23Sm100TmaWarpSpecializedILi4ELi2ELi16ELb1ELb0EEEJSL_NSB_IJNSV_ISH_SE_EENSV_ISJ_SE_EEEEESM_NSB_IJNSB_IJllllEEESE_SX_EEESM_S1T_NS1K_6fusion15FusionCallbacksIS1O_NS1U_17LinearCombinationISM_fSM_fLNS_15FloatRoundStyleE2EEESL_S1R_JEEENSA_5SM1004TMEM4LOAD26SM100_TMEM_LOAD_16dp256b4xES15_S1F_NSA_17SM75_U32x4_LDSM_NENSA_21SM90_TMA_STORE_IM2COLES1F_NSA_17SM90_U32x4_STSM_NENSA_39AutoVectorizingCopyWithAssumedAlignmentILi128EEEEEEvvEEEEvNT_6ParamsE)
	.align		4
        /*000c*/ 	.word	index@(__assertfail)
	.align		4
        /*0010*/ 	.word	0x00000000
	.align		4
        /*0014*/ 	.word	0xfffffffe
	.align		4
        /*0018*/ 	.word	0x00000000
	.align		4
        /*001c*/ 	.word	0xfffffffd
	.align		4
        /*0020*/ 	.word	0x00000000
	.align		4
        /*0024*/ 	.word	0xfffffffc


//--------------------- .nv.constant4             --------------------------
	.section	.nv.constant4,"a",@progbits
	.align	8
	.align		8
.nv.constant4:
        /*0000*/ 	.dword	__assertfail
	.align		8
        /*0008*/ 	.dword	__unnamed_1
	.align		8
        /*0010*/ 	.dword	__unnamed_2
	.align		8
        /*0018*/ 	.dword	_ZN39_INTERNAL_2ed323a6_4_k_cu_447953d7_33624cuda3std3__45__cpo5beginE
	.align		8
        /*0020*/ 	.dword	_ZN39_INTERNAL_2ed323a6_4_k_cu_447953d7_33624cuda3std3__45__cpo3endE
	.align		8
        /*0028*/ 	.dword	_ZN39_INTERNAL_2ed323a6_4_k_cu_447953d7_33624cuda3std3__45__cpo6cbeginE
	.align		8
        /*0030*/ 	.dword	_ZN39_INTERNAL_2ed323a6_4_k_cu_447953d7_33624cuda3std3__45__cpo4cendE
	.align		8
        /*0038*/ 	.dword	_ZN39_INTERNAL_2ed323a6_4_k_cu_447953d7_33624cuda3std3__441_GLOBAL__N__2ed323a6_4_k_cu_447953d7_33626ignoreE
	.align		8
        /*0040*/ 	.dword	_ZN39_INTERNAL_2ed323a6_4_k_cu_447953d7_33624cuda3std3__419piecewise_constructE
	.align		8
        /*0048*/ 	.dword	_ZN39_INTERNAL_2ed323a6_4_k_cu_447953d7_33624cuda3std3__48in_placeE
	.align		8
        /*0050*/ 	.dword	_ZN39_INTERNAL_2ed323a6_4_k_cu_447953d7_33624cuda3std6ranges3__45__cpo4swapE
	.align		8
        /*0058*/ 	.dword	_ZN39_INTERNAL_2ed323a6_4_k_cu_447953d7_33624cuda3std6ranges3__45__cpo9iter_moveE
	.align		8
        /*0060*/ 	.dword	_ZN39_INTERNAL_2ed323a6_4_k_cu_447953d7_33624cute7productE
	.align		8
        /*0068*/ 	.dword	_ZN39_INTERNAL_2ed323a6_4_k_cu_447953d7_33624cute1_E
	.align		8
        /*0070*/ 	.dword	$str$27
	.align		8
        /*0078*/ 	.dword	$str$28
	.align		8
        /*0080*/ 	.dword	$str$29
	.align		8
        /*0088*/ 	.dword	$str$30


//--------------------- .text._ZN7cutlass13device_kernelINS_4conv6kernel13ConvUniversalINS1_16ConvProblemShapeILNS1_8OperatorE0ELi3EEENS1_10collective14CollectiveConvINS1_47MainloopSm100TmaUmmaWarpSpecializedImplicitGemmILS5_0ELi17ELi3ELi1ELi2EN4cute5tupleIJNSA_1CILi2EEENSC_ILi1EEESE_EEEEENSB_IJNSC_ILi64EEENSC_ILi128EEENSB_IJNSC_ILi32EEEEEEEEENS_6half_tESM_NSA_8TiledMMAINSA_8MMA_AtomIJNSA_20SM100_MMA_F16BF16_SSISM_SM_fLi64ELi128ELNSA_4UMMA5MajorE0ELSR_0ELNSQ_7ScaleInE0ELSS_0EEEEEENSA_6LayoutINSB_IJSE_SE_SE_EEENSB_IJNSC_ILi0EEESX_SX_EEEEENSB_IJNSA_10UnderscoreES10_S10_EEEEENS7_6detail27Sm100ImplicitGemmTileTraitsINSA_20SM90_TMA_LOAD_IM2COLENSA_14ComposedLayoutINSA_7SwizzleILi2ELi4ELi3EEENSA_18smem_ptr_flag_bitsILi16EEENSV_INSB_IJNSC_ILi8EEESJ_EEENSB_IJSJ_SE_EEEEEEEvEENS14_INSA_23SM90_TMA_LOAD_MULTICASTES1F_vEEEENS_8epilogue10collective18CollectiveEpilogueINS1K_23Sm100TmaWarpSpecializedILi4ELi2ELi16ELb1ELb0EEEJSL_NSB_IJNSV_ISH_SE_EENSV_ISJ_SE_EEEEESM_NSB_IJNSB_IJllllEEESE_SX_EEESM_S1T_NS1K_6fusion15FusionCallbacksIS1O_NS1U_17LinearCombinationISM_fSM_fLNS_15FloatRoundStyleE2EEESL_S1R_JEEENSA_5SM1004TMEM4LOAD26SM100_TMEM_LOAD_16dp256b4xES15_S1F_NSA_17SM75_U32x4_LDSM_NENSA_21SM90_TMA_STORE_IM2COLES1F_NSA_17SM90_U32x4_STSM_NENSA_39AutoVectorizingCopyWithAssumedAlignmentILi128EEEEEEvvEEEEvNT_6ParamsE --------------------------
	.section	.text._ZN7cutlass13device_kernelINS_4conv6kernel13ConvUniversalINS1_16ConvProblemShapeILNS1_8OperatorE0ELi3EEENS1_10collective14CollectiveConvINS1_47MainloopSm100TmaUmmaWarpSpecializedImplicitGemmILS5_0ELi17ELi3ELi1ELi2EN4cute5tupleIJNSA_1CILi2EEENSC_ILi1EEESE_EEEEENSB_IJNSC_ILi64EEENSC_ILi128EEENSB_IJNSC_ILi32EEEEEEEEENS_6half_tESM_NSA_8TiledMMAINSA_8MMA_AtomIJNSA_20SM100_MMA_F16BF16_SSISM_SM_fLi64ELi128ELNSA_4UMMA5MajorE0ELSR_0ELNSQ_7ScaleInE0ELSS_0EEEEEENSA_6LayoutINSB_IJSE_SE_SE_EEENSB_IJNSC_ILi0EEESX_SX_EEEEENSB_IJNSA_10UnderscoreES10_S10_EEEEENS7_6detail27Sm100ImplicitGemmTileTraitsINSA_20SM90_TMA_LOAD_IM2COLENSA_14ComposedLayoutINSA_7SwizzleILi2ELi4ELi3EEENSA_18smem_ptr_flag_bitsILi16EEENSV_INSB_IJNSC_ILi8EEESJ_EEENSB_IJSJ_SE_EEEEEEEvEENS14_INSA_23SM90_TMA_LOAD_MULTICASTES1F_vEEEENS_8epilogue10collective18CollectiveEpilogueINS1K_23Sm100TmaWarpSpecializedILi4ELi2ELi16ELb1ELb0EEEJSL_NSB_IJNSV_ISH_SE_EENSV_ISJ_SE_EEEEESM_NSB_IJNSB_IJllllEEESE_SX_EEESM_S1T_NS1K_6fusion15FusionCallbacksIS1O_NS1U_17LinearCombinationISM_fSM_fLNS_15FloatRoundStyleE2EEESL_S1R_JEEENSA_5SM1004TMEM4LOAD26SM100_TMEM_LOAD_16dp256b4xES15_S1F_NSA_17SM75_U32x4_LDSM_NENSA_21SM90_TMA_STORE_IM2COLES1F_NSA_17SM90_U32x4_STSM_NENSA_39AutoVectorizingCopyWithAssumedAlignmentILi128EEEEEEvvEEEEvNT_6ParamsE,"ax",@progbits
	.align	128
.text._ZN7cutlass13device_kernelINS_4conv6kernel13ConvUniversalINS1_16ConvProblemShapeILNS1_8OperatorE0ELi3EEENS1_10collective14CollectiveConvINS1_47MainloopSm100TmaUmmaWarpSpecializedImplicitGemmILS5_0ELi17ELi3ELi1ELi2EN4cute5tupleIJNSA_1CILi2EEENSC_ILi1EEESE_EEEEENSB_IJNSC_ILi64EEENSC_ILi128EEENSB_IJNSC_ILi32EEEEEEEEENS_6half_tESM_NSA_8TiledMMAINSA_8MMA_AtomIJNSA_20SM100_MMA_F16BF16_SSISM_SM_fLi64ELi128ELNSA_4UMMA5MajorE0ELSR_0ELNSQ_7ScaleInE0ELSS_0EEEEEENSA_6LayoutINSB_IJSE_SE_SE_EEENSB_IJNSC_ILi0EEESX_SX_EEEEENSB_IJNSA_10UnderscoreES10_S10_EEEEENS7_6detail27Sm100ImplicitGemmTileTraitsINSA_20SM90_TMA_LOAD_IM2COLENSA_14ComposedLayoutINSA_7SwizzleILi2ELi4ELi3EEENSA_18smem_ptr_flag_bitsILi16EEENSV_INSB_IJNSC_ILi8EEESJ_EEENSB_IJSJ_SE_EEEEEEEvEENS14_INSA_23SM90_TMA_LOAD_MULTICASTES1F_vEEEENS_8epilogue10collective18CollectiveEpilogueINS1K_23Sm100TmaWarpSpecializedILi4ELi2ELi16ELb1ELb0EEEJSL_NSB_IJNSV_ISH_SE_EENSV_ISJ_SE_EEEEESM_NSB_IJNSB_IJllllEEESE_SX_EEESM_S1T_NS1K_6fusion15FusionCallbacksIS1O_NS1U_17LinearCombinationISM_fSM_fLNS_15FloatRoundStyleE2EEESL_S1R_JEEENSA_5SM1004TMEM4LOAD26SM100_TMEM_LOAD_16dp256b4xES15_S1F_NSA_17SM75_U32x4_LDSM_NENSA_21SM90_TMA_STORE_IM2COLES1F_NSA_17SM90_U32x4_STSM_NENSA_39AutoVectorizingCopyWithAssumedAlignmentILi128EEEEEEvvEEEEvNT_6ParamsE:
        .type           _ZN7cutlass13device_kernelINS_4conv6kernel13ConvUniversalINS1_16ConvProblemShapeILNS1_8OperatorE0ELi3EEENS1_10collective14CollectiveConvINS1_47MainloopSm100TmaUmmaWarpSpecializedImplicitGemmILS5_0ELi17ELi3ELi1ELi2EN4cute5tupleIJNSA_1CILi2EEENSC_ILi1EEESE_EEEEENSB_IJNSC_ILi64EEENSC_ILi128EEENSB_IJNSC_ILi32EEEEEEEEENS_6half_tESM_NSA_8TiledMMAINSA_8MMA_AtomIJNSA_20SM100_MMA_F16BF16_SSISM_SM_fLi64ELi128ELNSA_4UMMA5MajorE0ELSR_0ELNSQ_7ScaleInE0ELSS_0EEEEEENSA_6LayoutINSB_IJSE_SE_SE_EEENSB_IJNSC_ILi0EEESX_SX_EEEEENSB_IJNSA_10UnderscoreES10_S10_EEEEENS7_6detail27Sm100ImplicitGemmTileTraitsINSA_20SM90_TMA_LOAD_IM2COLENSA_14ComposedLayoutINSA_7SwizzleILi2ELi4ELi3EEENSA_18smem_ptr_flag_bitsILi16EEENSV_INSB_IJNSC_ILi8EEESJ_EEENSB_IJSJ_SE_EEEEEEEvEENS14_INSA_23SM90_TMA_LOAD_MULTICASTES1F_vEEEENS_8epilogue10collective18CollectiveEpilogueINS1K_23Sm100TmaWarpSpecializedILi4ELi2ELi16ELb1ELb0EEEJSL_NSB_IJNSV_ISH_SE_EENSV_ISJ_SE_EEEEESM_NSB_IJNSB_IJllllEEESE_SX_EEESM_S1T_NS1K_6fusion15FusionCallbacksIS1O_NS1U_17LinearCombinationISM_fSM_fLNS_15FloatRoundStyleE2EEESL_S1R_JEEENSA_5SM1004TMEM4LOAD26SM100_TMEM_LOAD_16dp256b4xES15_S1F_NSA_17SM75_U32x4_LDSM_NENSA_21SM90_TMA_STORE_IM2COLES1F_NSA_17SM90_U32x4_STSM_NENSA_39AutoVectorizingCopyWithAssumedAlignmentILi128EEEEEEvvEEEEvNT_6ParamsE,@function
        .size           _ZN7cutlass13device_kernelINS_4conv6kernel13ConvUniversalINS1_16ConvProblemShapeILNS1_8OperatorE0ELi3EEENS1_10collective14CollectiveConvINS1_47MainloopSm100TmaUmmaWarpSpecializedImplicitGemmILS5_0ELi17ELi3ELi1ELi2EN4cute5tupleIJNSA_1CILi2EEENSC_ILi1EEESE_EEEEENSB_IJNSC_ILi64EEENSC_ILi128EEENSB_IJNSC_ILi32EEEEEEEEENS_6half_tESM_NSA_8TiledMMAINSA_8MMA_AtomIJNSA_20SM100_MMA_F16BF16_SSISM_SM_fLi64ELi128ELNSA_4UMMA5MajorE0ELSR_0ELNSQ_7ScaleInE0ELSS_0EEEEEENSA_6LayoutINSB_IJSE_SE_SE_EEENSB_IJNSC_ILi0EEESX_SX_EEEEENSB_IJNSA_10UnderscoreES10_S10_EEEEENS7_6detail27Sm100ImplicitGemmTileTraitsINSA_20SM90_TMA_LOAD_IM2COLENSA_14ComposedLayoutINSA_7SwizzleILi2ELi4ELi3EEENSA_18smem_ptr_flag_bitsILi16EEENSV_INSB_IJNSC_ILi8EEESJ_EEENSB_IJSJ_SE_EEEEEEEvEENS14_INSA_23SM90_TMA_LOAD_MULTICASTES1F_vEEEENS_8epilogue10collective18CollectiveEpilogueINS1K_23Sm100TmaWarpSpecializedILi4ELi2ELi16ELb1ELb0EEEJSL_NSB_IJNSV_ISH_SE_EENSV_ISJ_SE_EEEEESM_NSB_IJNSB_IJllllEEESE_SX_EEESM_S1T_NS1K_6fusion15FusionCallbacksIS1O_NS1U_17LinearCombinationISM_fSM_fLNS_15FloatRoundStyleE2EEESL_S1R_JEEENSA_5SM1004TMEM4LOAD26SM100_TMEM_LOAD_16dp256b4xES15_S1F_NSA_17SM75_U32x4_LDSM_NENSA_21SM90_TMA_STORE_IM2COLES1F_NSA_17SM90_U32x4_STSM_NENSA_39AutoVectorizingCopyWithAssumedAlignmentILi128EEEEEEvvEEEEvNT_6ParamsE,(.L_x_213 - _ZN7cutlass13device_kernelINS_4conv6kernel13ConvUniversalINS1_16ConvProblemShapeILNS1_8OperatorE0ELi3EEENS1_10collective14CollectiveConvINS1_47MainloopSm100TmaUmmaWarpSpecializedImplicitGemmILS5_0ELi17ELi3ELi1ELi2EN4cute5tupleIJNSA_1CILi2EEENSC_ILi1EEESE_EEEEENSB_IJNSC_ILi64EEENSC_ILi128EEENSB_IJNSC_ILi32EEEEEEEEENS_6half_tESM_NSA_8TiledMMAINSA_8MMA_AtomIJNSA_20SM100_MMA_F16BF16_SSISM_SM_fLi64ELi128ELNSA_4UMMA5MajorE0ELSR_0ELNSQ_7ScaleInE0ELSS_0EEEEEENSA_6LayoutINSB_IJSE_SE_SE_EEENSB_IJNSC_ILi0EEESX_SX_EEEEENSB_IJNSA_10UnderscoreES10_S10_EEEEENS7_6detail27Sm100ImplicitGemmTileTraitsINSA_20SM90_TMA_LOAD_IM2COLENSA_14ComposedLayoutINSA_7SwizzleILi2ELi4ELi3EEENSA_18smem_ptr_flag_bitsILi16EEENSV_INSB_IJNSC_ILi8EEESJ_EEENSB_IJSJ_SE_EEEEEEEvEENS14_INSA_23SM90_TMA_LOAD_MULTICASTES1F_vEEEENS_8epilogue10collective18CollectiveEpilogueINS1K_23Sm100TmaWarpSpecializedILi4ELi2ELi16ELb1ELb0EEEJSL_NSB_IJNSV_ISH_SE_EENSV_ISJ_SE_EEEEESM_NSB_IJNSB_IJllllEEESE_SX_EEESM_S1T_NS1K_6fusion15FusionCallbacksIS1O_NS1U_17LinearCombinationISM_fSM_fLNS_15FloatRoundStyleE2EEESL_S1R_JEEENSA_5SM1004TMEM4LOAD26SM100_TMEM_LOAD_16dp256b4xES15_S1F_NSA_17SM75_U32x4_LDSM_NENSA_21SM90_TMA_STORE_IM2COLES1F_NSA_17SM90_U32x4_STSM_NENSA_39AutoVectorizingCopyWithAssumedAlignmentILi128EEEEEEvvEEEEvNT_6ParamsE)
        .other          _ZN7cutlass13device_kernelINS_4conv6kernel13ConvUniversalINS1_16ConvProblemShapeILNS1_8OperatorE0ELi3EEENS1_10collective14CollectiveConvINS1_47MainloopSm100TmaUmmaWarpSpecializedImplicitGemmILS5_0ELi17ELi3ELi1ELi2EN4cute5tupleIJNSA_1CILi2EEENSC_ILi1EEESE_EEEEENSB_IJNSC_ILi64EEENSC_ILi128EEENSB_IJNSC_ILi32EEEEEEEEENS_6half_tESM_NSA_8TiledMMAINSA_8MMA_AtomIJNSA_20SM100_MMA_F16BF16_SSISM_SM_fLi64ELi128ELNSA_4UMMA5MajorE0ELSR_0ELNSQ_7ScaleInE0ELSS_0EEEEEENSA_6LayoutINSB_IJSE_SE_SE_EEENSB_IJNSC_ILi0EEESX_SX_EEEEENSB_IJNSA_10UnderscoreES10_S10_EEEEENS7_6detail27Sm100ImplicitGemmTileTraitsINSA_20SM90_TMA_LOAD_IM2COLENSA_14ComposedLayoutINSA_7SwizzleILi2ELi4ELi3EEENSA_18smem_ptr_flag_bitsILi16EEENSV_INSB_IJNSC_ILi8EEESJ_EEENSB_IJSJ_SE_EEEEEEEvEENS14_INSA_23SM90_TMA_LOAD_MULTICASTES1F_vEEEENS_8epilogue10collective18CollectiveEpilogueINS1K_23Sm100TmaWarpSpecializedILi4ELi2ELi16ELb1ELb0EEEJSL_NSB_IJNSV_ISH_SE_EENSV_ISJ_SE_EEEEESM_NSB_IJNSB_IJllllEEESE_SX_EEESM_S1T_NS1K_6fusion15FusionCallbacksIS1O_NS1U_17LinearCombinationISM_fSM_fLNS_15FloatRoundStyleE2EEESL_S1R_JEEENSA_5SM1004TMEM4LOAD26SM100_TMEM_LOAD_16dp256b4xES15_S1F_NSA_17SM75_U32x4_LDSM_NENSA_21SM90_TMA_STORE_IM2COLES1F_NSA_17SM90_U32x4_STSM_NENSA_39AutoVectorizingCopyWithAssumedAlignmentILi128EEEEEEvvEEEEvNT_6ParamsE,@"STO_CUDA_ENTRY STV_DEFAULT"
_ZN7cutlass13device_kernelINS_4conv6kernel13ConvUniversalINS1_16ConvProblemShapeILNS1_8OperatorE0ELi3EEENS1_10collective14CollectiveConvINS1_47MainloopSm100TmaUmmaWarpSpecializedImplicitGemmILS5_0ELi17ELi3ELi1ELi2EN4cute5tupleIJNSA_1CILi2EEENSC_ILi1EEESE_EEEEENSB_IJNSC_ILi64EEENSC_ILi128EEENSB_IJNSC_ILi32EEEEEEEEENS_6half_tESM_NSA_8TiledMMAINSA_8MMA_AtomIJNSA_20SM100_MMA_F16BF16_SSISM_SM_fLi64ELi128ELNSA_4UMMA5MajorE0ELSR_0ELNSQ_7ScaleInE0ELSS_0EEEEEENSA_6LayoutINSB_IJSE_SE_SE_EEENSB_IJNSC_ILi0EEESX_SX_EEEEENSB_IJNSA_10UnderscoreES10_S10_EEEEENS7_6detail27Sm100ImplicitGemmTileTraitsINSA_20SM90_TMA_LOAD_IM2COLENSA_14ComposedLayoutINSA_7SwizzleILi2ELi4ELi3EEENSA_18smem_ptr_flag_bitsILi16EEENSV_INSB_IJNSC_ILi8EEESJ_EEENSB_IJSJ_SE_EEEEEEEvEENS14_INSA_23SM90_TMA_LOAD_MULTICASTES1F_vEEEENS_8epilogue10collective18CollectiveEpilogueINS1K_23Sm100TmaWarpSpecializedILi4ELi2ELi16ELb1ELb0EEEJSL_NSB_IJNSV_ISH_SE_EENSV_ISJ_SE_EEEEESM_NSB_IJNSB_IJllllEEESE_SX_EEESM_S1T_NS1K_6fusion15FusionCallbacksIS1O_NS1U_17LinearCombinationISM_fSM_fLNS_15FloatRoundStyleE2EEESL_S1R_JEEENSA_5SM1004TMEM4LOAD26SM100_TMEM_LOAD_16dp256b4xES15_S1F_NSA_17SM75_U32x4_LDSM_NENSA_21SM90_TMA_STORE_IM2COLES1F_NSA_17SM90_U32x4_STSM_NENSA_39AutoVectorizingCopyWithAssumedAlignmentILi128EEEEEEvvEEEEvNT_6ParamsE:
[----:B------:R-:W1:Y:S01]  /*0000*/  LDC R1, c[0x0][0x37c] ;  /* 0x0000df00ff017b82 */ /* 0x000e620000000800 */
[----:B------:R-:W2:Y:S01]  /*0010*/  S2R R48, SR_TID.X ;  /* 0x0000000000307919 */ /* 0x000ea20000002100 */
[----:B------:R-:W3:Y:S01]  /*0020*/  LDCU.64 UR8, c[0x0][0x990] ;  /* 0x00013200ff0877ac */ /* 0x000ee20008000a00 */
[----:B-1----:R-:W-:Y:S01]  /*0030*/  VIADD R1, R1, 0xfffffff8 ;  /* 0xfffffff801017836 */ /* 0x002fe20000000000 */
[----:B------:R-:W-:Y:S02]  /*0040*/  PRMT R49, RZ, 0x7610, R49 ;  /* 0x00007610ff317816 */ /* 0x000fe40000000031 */
[----:B------:R-:W-:Y:S01]  /*0050*/  ELECT P3, URZ, PT ;  /* 0x0000000000ff782f */ /* 0x000fe20003860000 */
[----:B---3--:R-:W-:-:S04]  /*0060*/  UISETP.NE.U32.AND UP0, UPT, UR8, URZ, UPT ;  /* 0x000000ff0800728c */ /* 0x008fc8000bf05070 */
[----:B------:R-:W-:Y:S01]  /*0070*/  UISETP.NE.AND.EX UP0, UPT, UR9, URZ, UPT, UP0 ;  /* 0x000000ff0900728c */ /* 0x000fe2000bf05300 */
[----:B--2---:R-:W-:-:S05]  /*0080*/  SHF.R.U32.HI R50, RZ, 0x5, R48 ;  /* 0x00000005ff327819 */ /* 0x004fca0000011630 */
[----:B------:R-:W1:Y:S02]  /*0090*/  SHFL.IDX PT, R0, R50, RZ, 0x1f ;  /* 0x00001fff32007589 */ /* 0x000e6400000e0000 */
[----:B-1----:R-:W-:Y:S01]  /*00a0*/  R2UR UR18, R0 ;  /* 0x00000000001272ca */ /* 0x002fe200000e0000 */
[----:B------:R-:W-:-:S14]  /*00b0*/  BRA.U UP0, `(.L_x_0) ;  /* 0x0000000100307547 */ /* 0x000fdc000b800000 */
[----:B------:R-:W1:Y:S02]  /*00c0*/  LDCU.64 UR4, c[0x0][0x988] ;  /* 0x00013100ff0477ac */ /* 0x000e640008000a00 */
[----:B-1----:R-:W-:-:S04]  /*00d0*/  UISETP.NE.U32.AND UP0, UPT, UR4, URZ, UPT ;  /* 0x000000ff0400728c */ /* 0x002fc8000bf05070 */
[----:B------:R-:W-:-:S09]  /*00e0*/  UISETP.NE.AND.EX UP0, UPT, UR5, URZ, UPT, UP0 ;  /* 0x000000ff0500728c */ /* 0x000fd2000bf05300 */
[----:B------:R-:W-:Y:S05]  /*00f0*/  BRA.U !UP0, `(.L_x_1) ;  /* 0x0000000108147547 */ /* 0x000fea000b800000 */
[----:B------:R-:W1:Y:S01]  /*0100*/  LDC.64 R2, c[0x0][0x988] ;  /* 0x00026200ff027b82 */ /* 0x000e620000000a00 */
[----:B------:R-:W1:Y:S02]  /*0110*/  LDCU.64 UR4, c[0x0][0x358] ;  /* 0x00006b00ff0477ac */ /* 0x000e640008000a00 */
[----:B-1----:R1:W5:Y:S01]  /*0120*/  LDG.E R27, desc[UR4][R2.64] ;  /* 0x00000004021b7981 */ /* 0x002362000c1e1900 */
[----:B------:R-:W-:Y:S01]  /*0130*/  HFMA2 R49, -RZ, RZ, 0, 5.9604644775390625e-08 ;  /* 0x00000001ff317431 */ /* 0x000fe200000001ff */
[----:B------:R-:W-:Y:S05]  /*0140*/  BRA `(.L_x_0) ;  /* 0x00000000000c7947 */ /* 0x000fea0003800000 */
.L_x_1:
[----:B------:R-:W1:Y:S01]  /*0150*/  LDCU UR4, c[0x0][0x980] ;  /* 0x00013000ff0477ac */ /* 0x000e620008000800 */
[----:B------:R-:W-:Y:S01]  /*0160*/  HFMA2 R49, -RZ, RZ, 0, 5.9604644775390625e-08 ;  /* 0x00000001ff317431 */ /* 0x000fe200000001ff */
[----:B-1----:R-:W-:-:S07]  /*0170*/  MOV R27, UR4 ;  /* 0x00000004001b7c02 */ /* 0x002fce0008000f00 */
.L_x_0:
[----:B------:R-:W2:Y:S02]  /*0180*/  LDCU.64 UR4, c[0x0][0x9b0] ;  /* 0x00013600ff0477ac */ /* 0x000ea40008000a00 */
[----:B--2---:R-:W-:-:S04]  /*0190*/  UISETP.NE.U32.AND UP0, UPT, UR4, URZ, UPT ;  /* 0x000000ff0400728c */ /* 0x004fc8000bf05070 */
[----:B------:R-:W-:-:S09]  /*01a0*/  UISETP.NE.AND.EX UP0, UPT, UR5, URZ, UPT, UP0 ;  /* 0x000000ff0500728c */ /* 0x000fd2000bf05300 */
[----:B------:R-:W-:Y:S05]  /*01b0*/  BRA.U UP0, `(.L_x_2) ;  /* 0x0000000100287547 */ /* 0x000fea000b800000 */
[----:B------:R-:W2:Y:S02]  /*01c0*/  LDCU.64 UR4, c[0x0][0x9a8] ;  /* 0x00013500ff0477ac */ /* 0x000ea40008000a00 */
[----:B--2---:R-:W-:-:S04]  /*01d0*/  UISETP.NE.U32.AND UP0, UPT, UR4, URZ, UPT ;  /* 0x000000ff0400728c */ /* 0x004fc8000bf05070 */
[----:B------:R-:W-:-:S09]  /*01e0*/  UISETP.NE.AND.EX UP0, UPT, UR5, URZ, UPT, UP0 ;  /* 0x000000ff0500728c */ /* 0x000fd2000bf05300 */
[----:B------:R-:W-:Y:S05]  /*01f0*/  BRA.U !UP0, `(.L_x_3) ;  /* 0x0000000108107547 */ /* 0x000fea000b800000 */
[----:B------:R-:W2:Y:S01]  /*0200*/  LDC.64 R24, c[0x0][0x9a8] ;  /* 0x00026a00ff187b82 */ /* 0x000ea20000000a00 */
[----:B------:R-:W2:Y:S02]  /*0210*/  LDCU.64 UR4, c[0x0][0x358] ;  /* 0x00006b00ff0477ac */ /* 0x000ea40008000a00 */
[----:B--2---:R2:W5:Y:S01]  /*0220*/  LDG.E R24, desc[UR4][R24.64] ;  /* 0x0000000418187981 */ /* 0x004562000c1e1900 */
[----:B------:R-:W-:Y:S05]  /*0230*/  BRA `(.L_x_2) ;  /* 0x0000000000087947 */ /* 0x000fea0003800000 */
.L_x_3:
[----:B------:R-:W2:Y:S02]  /*0240*/  LDCU UR4, c[0x0][0x9a0] ;  /* 0x00013400ff0477ac */ /* 0x000ea40008000800 */
[----:B--2---:R-:W-:Y:S02]  /*0250*/  MOV R24, UR4 ;  /* 0x0000000400187c02 */ /* 0x004fe40008000f00 */
.L_x_2:
[----:B------:R-:W-:Y:S01]  /*0260*/  IMAD.U32 R0, RZ, RZ, UR18 ;  /* 0x00000012ff007e24 */ /* 0x000fe2000f8e00ff */
[----:B------:R-:W-:Y:S04]  /*0270*/  BSSY.RECONVERGENT B0, `(.L_x_4) ;  /* 0x000000c000007945 */ /* 0x000fe80003800200 */
[C---:B------:R-:W-:Y:S02]  /*0280*/  ISETP.NE.OR P1, PT, R0.reuse, 0x1, !P3 ;  /* 0x000000010000780c */ /* 0x040fe40005f25670 */
[----:B------:R-:W-:-:S11]  /*0290*/  ISETP.NE.OR P0, PT, R0, 0x3, !P3 ;  /* 0x000000030000780c */ /* 0x000fd60005f05670 */
[----:B------:R-:W-:Y:S05]  /*02a0*/  @P1 BRA `(.L_x_5) ;  /* 0x0000000000201947 */ /* 0x000fea0003800000 */
[----:B------:R-:W3:Y:S02]  /*02b0*/  LDCU.64 UR4, c[0x0][0x348] ;  /* 0x00006900ff0477ac */ /* 0x000ee40008000a00 */
[----:B---3--:R-:W-:Y:S02]  /*02c0*/  UIADD3 UR6, UP1, UPT, UR4, 0x80, URZ ;  /* 0x0000008004067890 */ /* 0x008fe4000ff3e0ff */
[----:B------:R-:W-:Y:S02]  /*02d0*/  UIADD3 UR4, UP0, UPT, UR4, 0x200, URZ ;  /* 0x0000020004047890 */ /* 0x000fe4000ff1e0ff */
[----:B------:R-:W-:Y:S02]  /*02e0*/  UIADD3.X UR7, UPT, UPT, URZ, UR5, URZ, UP1, !UPT ;  /* 0x00000005ff077290 */ /* 0x000fe40008ffe4ff */
[----:B------:R-:W-:-:S07]  /*02f0*/  UIADD3.X UR5, UPT, UPT, URZ, UR5, URZ, UP0, !UPT ;  /* 0x00000005ff057290 */ /* 0x000fce00087fe4ff */
[----:B------:R3:W-:Y:S02]  /*0300*/  UTMACCTL.PF [UR6] ;  /* 0x00000000060079b9 */ /* 0x0007e40008040000 */
[----:B------:R3:W-:Y:S02]  /*0310*/  UTMACCTL.PF [UR4] ;  /* 0x00000000040079b9 */ /* 0x0007e40008040000 */
[----:B---3--:R-:W-:Y:S01]  /*0320*/  NOP ;  /* 0x0000000000007918 */ /* 0x008fe20000000000 */
.L_x_5:
[----:B------:R-:W-:Y:S05]  /*0330*/  BSYNC.RECONVERGENT B0 ;  /* 0x0000000000007941 */ /* 0x000fea0003800200 */
.L_x_4:
[----:B------:R-:W-:Y:S04]  /*0340*/  BSSY.RECONVERGENT B0, `(.L_x_6) ;  /* 0x000000a000007945 */ /* 0x000fe80003800200 */
        /* <DEDUP_REMOVED lines=9> */
.L_x_7:
[----:B------:R-:W-:Y:S05]  /*03e0*/  BSYNC.RECONVERGENT B0 ;  /* 0x0000000000007941 */ /* 0x000fea0003800200 */
.L_x_6:
[----:B------:R-:W3:Y:S01]  /*03f0*/  LDCU.64 UR4, c[0x0][0x988] ;  /* 0x00013100ff0477ac */ /* 0x000ee20008000a00 */
[----:B------:R-:W-:Y:S02]  /*0400*/  UISETP.EQ.U32.AND UP2, UPT, UR8, URZ, UPT ;  /* 0x000000ff0800728c */ /* 0x000fe4000bf42070 */
[----:B------:R-:W-:Y:S02]  /*0410*/  UPLOP3.LUT UP3, UPT, UPT, UPT, UPT, 0x80, 0x8 ;  /* 0x000000000008789c */ /* 0x000fe40003f6f070 */
[----:B---3--:R-:W-:-:S04]  /*0420*/  UISETP.NE.U32.AND UP0, UPT, UR4, URZ, UPT ;  /* 0x000000ff0400728c */ /* 0x008fc8000bf05070 */
[----:B------:R-:W-:-:S04]  /*0430*/  UISETP.NE.AND.EX UP1, UPT, UR5, URZ, UPT, UP0 ;  /* 0x000000ff0500728c */ /* 0x000fc8000bf25300 */
[----:B------:R-:W-:-:S04]  /*0440*/  UISETP.EQ.OR.EX UP4, UPT, UR9, URZ, !UP1, UP2 ;  /* 0x000000ff0900728c */ /* 0x000fc8000cf82720 */
[----:B------:R-:W-:-:S06]  /*0450*/  UP2UR UR4, UPR, URZ, 0x10 ;  /* 0x00000010ff047883 */ /* 0x000fcc0008000000 */
[----:B------:R-:W-:Y:S01]  /*0460*/  MOV R59, UR4 ;  /* 0x00000004003b7c02 */ /* 0x000fe20008000f00 */
[----:B------:R-:W-:Y:S06]  /*0470*/  BRA.U !UP4, `(.L_x_8) ;  /* 0x000000010c207547 */ /* 0x000fec000b800000 */
[----:B------:R-:W-:Y:S01]  /*0480*/  UISETP.NE.U32.AND UP2, UPT, UR8, URZ, UPT ;  /* 0x000000ff0800728c */ /* 0x000fe2000bf45070 */
[----:B-----5:R-:W-:Y:S01]  /*0490*/  FSETP.NEU.AND P0, PT, R27, RZ, PT ;  /* 0x000000ff1b00720b */ /* 0x020fe20003f0d000 */
[----:B------:R-:W-:Y:S02]  /*04a0*/  USEL UR4, URZ, 0xffffffff, UP1 ;  /* 0xffffffffff047887 */ /* 0x000fe40008800000 */
[----:B------:R-:W-:-:S10]  /*04b0*/  UISETP.NE.AND.EX UP2, UPT, UR9, URZ, UPT, UP2 ;  /* 0x000000ff0900728c */ /* 0x000fd4000bf45320 */
[----:B------:R-:W-:Y:S01]  /*04c0*/  VOTEU.ANY UP0, P0 ;  /* 0x0000000000ff7886 */ /* 0x000fe20000000100 */
[----:B------:R-:W-:-:S04]  /*04d0*/  @!UP2 USEL UR4, URZ, 0xffffffff, UP0 ;  /* 0xffffffffff04a887 */ /* 0x000fc80008000000 */
[----:B------:R-:W-:-:S04]  /*04e0*/  ULOP3.LUT UR4, UR4, 0x1, URZ, 0xc0, !UPT ;  /* 0x0000000104047892 */ /* 0x000fc8000f8ec0ff */
[----:B------:R-:W-:-:S11]  /*04f0*/  UISETP.NE.U32.AND UP3, UPT, UR4, 0x1, UPT ;  /* 0x000000010400788c */ /* 0x000fd6000bf65070 */
.L_x_8:
[----:B-1----:R-:W1:Y:S02]  /*0500*/  SHFL.IDX PT, R2, R50, RZ, 0x1f ;  /* 0x00001fff32027589 */ /* 0x002e6400000e0000 */
[----:B-1----:R-:W-:-:S13]  /*0510*/  ISETP.NE.AND P0, PT, R2, RZ, PT ;  /* 0x000000ff0200720c */ /* 0x002fda0003f05270 */
[----:B------:R-:W-:Y:S05]  /*0520*/  @P0 BRA `(.L_x_9) ;  /* 0x0000000000cc0947 */ /* 0x000fea0003800000 */
[----:B------:R-:W-:Y:S01]  /*0530*/  ELECT P0, URZ, PT ;  /* 0x0000000000ff782f */ /* 0x000fe20003800000 */
[----:B------:R-:W-:-:S12]  /*0540*/  BSSY.RECONVERGENT B0, `(.L_x_9) ;  /* 0x0000031000007945 */ /* 0x000fd80003800200 */
[----:B------:R-:W-:Y:S05]  /*0550*/  @!P0 BRA `(.L_x_10) ;  /* 0x0000000000bc8947 */ /* 0x000fea0003800000 */
[----:B------:R-:W1:Y:S01]  /*0560*/  S2UR UR4, SR_CgaCtaId ;  /* 0x00000000000479c3 */ /* 0x000e620000008800 */
[----:B------:R-:W-:Y:S01]  /*0570*/  UMOV UR5, 0x400 ;  /* 0x0000040000057882 */ /* 0x000fe20000000000 */
[----:B------:R-:W-:Y:S01]  /*0580*/  UMOV UR8, 0x1 ;  /* 0x0000000100087882 */ /* 0x000fe20000000000 */
[----:B------:R-:W-:Y:S01]  /*0590*/  UMOV UR6, 0x2 ;  /* 0x0000000200067882 */ /* 0x000fe20000000000 */
[----:B------:R-:W-:-:S04]  /*05a0*/  UIADD3 UR8, UPT, UPT, -UR8, 0x100000, URZ ;  /* 0x0010000008087890 */ /* 0x000fc8000fffe1ff */
[----:B------:R-:W-:Y:S02]  /*05b0*/  USHF.L.U32 UR9, UR8, 0xb, URZ ;  /* 0x0000000b08097899 */ /* 0x000fe400080006ff */
[----:B------:R-:W-:Y:S02]  /*05c0*/  USHF.L.U32 UR8, UR8, 0x1, URZ ;  /* 0x0000000108087899 */ /* 0x000fe400080006ff */
[----:B------:R-:W-:-:S04]  /*05d0*/  UIADD3 UR6, UPT, UPT, -UR6, 0x100000, URZ ;  /* 0x0010000006067890 */ /* 0x000fc8000fffe1ff */
[----:B------:R-:W-:Y:S02]  /*05e0*/  USHF.L.U32 UR7, UR6, 0xb, URZ ;  /* 0x0000000b06077899 */ /* 0x000fe400080006ff */
[----:B------:R-:W-:Y:S02]  /*05f0*/  USHF.L.U32 UR6, UR6, 0x1, URZ ;  /* 0x0000000106067899 */ /* 0x000fe400080006ff */
[----:B-1----:R-:W-:Y:S01]  /*0600*/  ULEA UR4, UR4, UR5, 0x18 ;  /* 0x0000000504047291 */ /* 0x002fe2000f8ec0ff */
[----:B------:R-:W1:Y:S11]  /*0610*/  FENCE.VIEW.ASYNC.S ;  /* 0x00000000000073c6 */ /* 0x000e760000000000 */
[----:B-1----:R1:W3:Y:S01]  /*0620*/  SYNCS.EXCH.64 URZ, [UR4], UR8 ;  /* 0x0000000804ff75b2 */ /* 0x0022e20008000100 */
[----:B------:R1:W4:Y:S01]  /*0630*/  SYNCS.EXCH.64 URZ, [UR4+0x88], UR6 ;  /* 0x0000880604ff75b2 */ /* 0x0003220008000100 */
[----:B------:R1:W1:Y:S01]  /*0640*/  SYNCS.EXCH.64 URZ, [UR4+0x8], UR8 ;  /* 0x0000080804ff75b2 */ /* 0x0002620008000100 */
        /* <DEDUP_REMOVED lines=31> */
[----:B---34-:R-:W-:Y:S01]  /*0840*/  NOP ;  /* 0x0000000000007918 */ /* 0x018fe20000000000 */
.L_x_10:
[----:B-1----:R-:W-:Y:S05]  /*0850*/  BSYNC.RECONVERGENT B0 ;  /* 0x0000000000007941 */ /* 0x002fea0003800200 */
.L_x_9:
[----:B------:R-:W1:Y:S01]  /*0860*/  SHFL.IDX PT, R2, R50, RZ, 0x1f ;  /* 0x00001fff32027589 */ /* 0x000e6200000e0000 */
[----:B------:R-:W-:Y:S01]  /*0870*/  NOP ;  /* 0x0000000000007918 */ /* 0x000fe20000000000 */
[----:B-1----:R-:W-:-:S13]  /*0880*/  ISETP.NE.AND P0, PT, R2, 0x1, PT ;  /* 0x000000010200780c */ /* 0x002fda0003f05270 */
[----:B------:R-:W-:Y:S05]  /*0890*/  @P0 BRA `(.L_x_11) ;  /* 0x0000000000580947 */ /* 0x000fea0003800000 */
        /* <DEDUP_REMOVED lines=9> */
[----:B------:R-:W-:Y:S01]  /*0930*/  USHF.L.U32 UR6, UR6, 0x1, URZ ;  /* 0x0000000106067899 */ /* 0x000fe200080006ff */
[----:B------:R-:W-:Y:S01]  /*0940*/  ELECT P0, URZ, PT ;  /* 0x0000000000ff782f */ /* 0x000fe20003800000 */
[----:B-1----:R-:W-:Y:S01]  /*0950*/  ULEA UR4, UR4, UR5, 0x18 ;  /* 0x0000000504047291 */ /* 0x002fe2000f8ec0ff */
[----:B------:R-:W1:Y:S11]  /*0960*/  FENCE.VIEW.ASYNC.S ;  /* 0x00000000000073c6 */ /* 0x000e760000000000 */
[----:B-1----:R1:W3:Y:S01]  /*0970*/  SYNCS.EXCH.64 URZ, [UR4+0x110], UR8 ;  /* 0x0001100804ff75b2 */ /* 0x0022e20008000100 */
[----:B------:R1:W4:Y:S01]  /*0980*/  SYNCS.EXCH.64 URZ, [UR4+0x130], UR6 ;  /* 0x0001300604ff75b2 */ /* 0x0003220008000100 */
[----:B------:R1:W1:Y:S01]  /*0990*/  SYNCS.EXCH.64 URZ, [UR4+0x118], UR8 ;  /* 0x0001180804ff75b2 */ /* 0x0002620008000100 */
[----:B------:R1:W1:Y:S01]  /*09a0*/  SYNCS.EXCH.64 URZ, [UR4+0x138], UR6 ;  /* 0x0001380604ff75b2 */ /* 0x0002620008000100 */
[----:B------:R1:W1:Y:S01]  /*09b0*/  SYNCS.EXCH.64 URZ, [UR4+0x120], UR8 ;  /* 0x0001200804ff75b2 */ /* 0x0002620008000100 */
[----:B------:R1:W1:Y:S01]  /*09c0*/  SYNCS.EXCH.64 URZ, [UR4+0x140], UR6 ;  /* 0x0001400604ff75b2 */ /* 0x0002620008000100 */
[----:B------:R1:W1:Y:S01]  /*09d0*/  SYNCS.EXCH.64 URZ, [UR4+0x128], UR8 ;  /* 0x0001280804ff75b2 */ /* 0x0002620008000100 */
[----:B------:R1:W1:Y:S01]  /*09e0*/  SYNCS.EXCH.64 URZ, [UR4+0x148], UR6 ;  /* 0x0001480604ff75b2 */ /* 0x0002620008000100 */
[----:B------:R-:W-:Y:S01]  /*09f0*/  NOP ;  /* 0x0000000000007918 */ /* 0x000fe20000000000 */
.L_x_11:
[----:B------:R-:W2:Y:S01]  /*0a00*/  SHFL.IDX PT, R2, R50, RZ, 0x1f ;  /* 0x00001fff32027589 */ /* 0x000ea200000e0000 */
[----:B------:R-:W-:Y:S01]  /*0a10*/  NOP ;  /* 0x0000000000007918 */ /* 0x000fe20000000000 */
[----:B--2---:R-:W-:-:S13]  /*0a20*/  ISETP.NE.AND P0, PT, R2, 0x3, PT ;  /* 0x000000030200780c */ /* 0x004fda0003f05270 */
[----:B------:R-:W-:Y:S05]  /*0a30*/  @P0 BRA `(.L_x_12) ;  /* 0x0000000000300947 */ /* 0x000fea0003800000 */
[----:B-1----:R-:W1:Y:S01]  /*0a40*/  S2UR UR4, SR_CgaCtaId ;  /* 0x00000000000479c3 */ /* 0x002e620000008800 */
[----:B------:R-:W-:Y:S01]  /*0a50*/  UMOV UR6, 0x400 ;  /* 0x0000040000067882 */ /* 0x000fe20000000000 */
[----:B------:R-:W-:Y:S01]  /*0a60*/  UMOV UR5, 0x20 ;  /* 0x0000002000057882 */ /* 0x000fe20000000000 */
[----:B------:R-:W-:Y:S01]  /*0a70*/  ELECT P0, URZ, PT ;  /* 0x0000000000ff782f */ /* 0x000fe20003800000 */
[----:B-1----:R-:W-:Y:S02]  /*0a80*/  ULEA UR6, UR4, UR6, 0x18 ;  /* 0x0000000604067291 */ /* 0x002fe4000f8ec0ff */
[----:B------:R-:W-:-:S04]  /*0a90*/  UIADD3 UR4, UPT, UPT, -UR5, 0x100000, URZ ;  /* 0x0010000005047890 */ /* 0x000fc8000fffe1ff */
[----:B------:R-:W-:Y:S02]  /*0aa0*/  USHF.L.U32 UR5, UR4, 0xb, URZ ;  /* 0x0000000b04057899 */ /* 0x000fe400080006ff */
[----:B------:R-:W-:Y:S01]  /*0ab0*/  USHF.L.U32 UR4, UR4, 0x1, URZ ;  /* 0x0000000104047899 */ /* 0x000fe200080006ff */
[----:B------:R-:W1:Y:S11]  /*0ac0*/  FENCE.VIEW.ASYNC.S ;  /* 0x00000000000073c6 */ /* 0x000e760000000000 */
[----:B-1----:R2:W1:Y:S01]  /*0ad0*/  SYNCS.EXCH.64 URZ, [UR6+0x150], UR4 ;  /* 0x0001500406ff75b2 */ /* 0x0024620008000100 */
[----:B------:R2:W1:Y:S02]  /*0ae0*/  SYNCS.EXCH.64 URZ, [UR6+0x158], UR4 ;  /* 0x0001580406ff75b2 */ /* 0x0004640008000100 */
[----:B--2---:R-:W-:Y:S01]  /*0af0*/  NOP ;  /* 0x0000000000007918 */ /* 0x004fe20000000000 */
.L_x_12:
[----:B------:R-:W2:Y:S01]  /*0b00*/  SHFL.IDX PT, R2, R50, RZ, 0x1f ;  /* 0x00001fff32027589 */ /* 0x000ea200000e0000 */
[----:B------:R-:W-:Y:S01]  /*0b10*/  NOP ;  /* 0x0000000000007918 */ /* 0x000fe20000000000 */
[----:B--2---:R-:W-:-:S13]  /*0b20*/  ISETP.NE.AND P0, PT, R2, 0x4, PT ;  /* 0x000000040200780c */ /* 0x004fda0003f05270 */
[----:B------:R-:W-:Y:S05]  /*0b30*/  @P0 BRA `(.L_x_13) ;  /* 0x0000000000440947 */ /* 0x000fea0003800000 */
[----:B-1----:R-:W1:Y:S01]  /*0b40*/  S2UR UR6, SR_CgaCtaId ;  /* 0x00000000000679c3 */ /* 0x002e620000008800 */
[----:B------:R-:W-:Y:S01]  /*0b50*/  UMOV UR4, 0x1e0 ;  /* 0x000001e000047882 */ /* 0x000fe20000000000 */
[----:B------:R-:W-:Y:S01]  /*0b60*/  UMOV UR5, 0x400 ;  /* 0x0000040000057882 */ /* 0x000fe20000000000 */
[----:B------:R-:W-:Y:S01]  /*0b70*/  USEL UR4, UR4, 0x1a0, UP3 ;  /* 0x000001a004047887 */ /* 0x000fe20009800000 */
[----:B------:R-:W-:Y:S01]  /*0b80*/  UMOV UR8, 0x1 ;  /* 0x0000000100087882 */ /* 0x000fe20000000000 */
[----:B------:R-:W-:Y:S01]  /*0b90*/  ELECT P0, URZ, PT ;  /* 0x0000000000ff782f */ /* 0x000fe20003800000 */
[----:B------:R-:W-:-:S04]  /*0ba0*/  UIADD3 UR8, UPT, UPT, -UR8, 0x100000, URZ ;  /* 0x0010000008087890 */ /* 0x000fc8000fffe1ff */
[----:B------:R-:W-:Y:S02]  /*0bb0*/  USHF.L.U32 UR9, UR8, 0xb, URZ ;  /* 0x0000000b08097899 */ /* 0x000fe400080006ff */
[----:B------:R-:W-:Y:S02]  /*0bc0*/  USHF.L.U32 UR8, UR8, 0x1, URZ ;  /* 0x0000000108087899 */ /* 0x000fe400080006ff */
[----:B-1----:R-:W-:Y:S02]  /*0bd0*/  ULEA UR6, UR6, UR5, 0x18 ;  /* 0x0000000506067291 */ /* 0x002fe4000f8ec0ff */
[----:B------:R-:W-:-:S04]  /*0be0*/  UIADD3 UR4, UPT, UPT, -UR4, 0x100000, URZ ;  /* 0x0010000004047890 */ /* 0x000fc8000fffe1ff */
[----:B------:R-:W-:Y:S02]  /*0bf0*/  USHF.L.U32 UR5, UR4, 0xb, URZ ;  /* 0x0000000b04057899 */ /* 0x000fe400080006ff */
[----:B------:R-:W-:Y:S01]  /*0c00*/  USHF.L.U32 UR4, UR4, 0x1, URZ ;  /* 0x0000000104047899 */ /* 0x000fe200080006ff */
[----:B------:R-:W1:Y:S03]  /*0c10*/  FENCE.VIEW.ASYNC.S ;  /* 0x00000000000073c6 */ /* 0x000e660000000000 */
[----:B-1----:R2:W1:Y:S08]  /*0c20*/  SYNCS.EXCH.64 URZ, [UR6+0x160], UR8 ;  /* 0x0001600806ff75b2 */ /* 0x0024700008000100 */
[----:B------:R2:W1:Y:S02]  /*0c30*/  SYNCS.EXCH.64 URZ, [UR6+0x168], UR4 ;  /* 0x0001680406ff75b2 */ /* 0x0004640008000100 */
[----:B--2---:R-:W-:Y:S01]  /*0c40*/  NOP ;  /* 0x0000000000007918 */ /* 0x004fe20000000000 */
.L_x_13:
[----:B------:R-:W2:Y:S01]  /*0c50*/  SHFL.IDX PT, R2, R50, RZ, 0x1f ;  /* 0x00001fff32027589 */ /* 0x000ea200000e0000 */
[----:B------:R-:W-:Y:S01]  /*0c60*/  NOP ;  /* 0x0000000000007918 */ /* 0x000fe20000000000 */
[----:B--2---:R-:W-:-:S13]  /*0c70*/  ISETP.NE.AND P0, PT, R2, 0x5, PT ;  /* 0x000000050200780c */ /* 0x004fda0003f05270 */
[----:B------:R-:W-:Y:S05]  /*0c80*/  @P0 BRA `(.L_x_14) ;  /* 0x0000000000480947 */ /* 0x000fea0003800000 */
[----:B-1----:R-:W1:Y:S01]  /*0c90*/  S2UR UR4, SR_CgaCtaId ;  /* 0x00000000000479c3 */ /* 0x002e620000008800 */
        /* <DEDUP_REMOVED lines=12> */
[----:B-1----:R2:W1:Y:S01]  /*0d60*/  SYNCS.EXCH.64 URZ, [UR4+0x170], UR8 ;  /* 0x0001700804ff75b2 */ /* 0x0024620008000100 */
[----:B------:R2:W1:Y:S01]  /*0d70*/  SYNCS.EXCH.64 URZ, [UR4+0x180], UR6 ;  /* 0x0001800604ff75b2 */ /* 0x0004620008000100 */
[----:B------:R2:W1:Y:S01]  /*0d80*/  SYNCS.EXCH.64 URZ, [UR4+0x178], UR8 ;  /* 0x0001780804ff75b2 */ /* 0x0004620008000100 */
[----:B------:R2:W1:Y:S02]  /*0d90*/  SYNCS.EXCH.64 URZ, [UR4+0x188], UR6 ;  /* 0x0001880604ff75b2 */ /* 0x0004640008000100 */
[----:B--2---:R-:W-:Y:S01]  /*0da0*/  NOP ;  /* 0x0000000000007918 */ /* 0x004fe20000000000 */
.L_x_14:
[----:B-1----:R-:W1:Y:S01]  /*0db0*/  LDCU UR4, c[0x0][0x36c] ;  /* 0x00006d80ff0477ac */ /* 0x002e620008000800 */
[----:B------:R-:W-:Y:S01]  /*0dc0*/  ISETP.NE.OR P3, PT, R0, 0x2, !P3 ;  /* 0x000000020000780c */ /* 0x000fe20005f65670 */
[----:B------:R-:W-:Y:S01]  /*0dd0*/  NOP ;  /* 0x0000000000007918 */ /* 0x000fe20000000000 */
[----:B------:R-:W-:Y:S01]  /*0de0*/  LOP3.LUT R2, R48, 0x1f, RZ, 0xc0, !PT ;  /* 0x0000001f30027812 */ /* 0x000fe200078ec0ff */
[----:B------:R-:W-:Y:S02]  /*0df0*/  UISETP.NE.AND UP4, UPT, UR18, 0x2, UPT ;  /* 0x000000021200788c */ /* 0x000fe4000bf85270 */
[----:B------:R-:W-:Y:S02]  /*0e00*/  UISETP.NE.AND UP5, UPT, UR18, URZ, UPT ;  /* 0x000000ff1200728c */ /* 0x000fe4000bfa5270 */
[----:B-1----:R-:W-:-:S09]  /*0e10*/  UISETP.EQ.U32.AND UP6, UPT, UR4, 0x1, UPT ;  /* 0x000000010400788c */ /* 0x002fd2000bfc2070 */
[----:B------:R-:W-:Y:S05]  /*0e20*/  BRA.U !UP6, `(.L_x_15) ;  /* 0x000000010e087547 */ /* 0x000fea000b800000 */
[----:B---34-:R-:W-:Y:S01]  /*0e30*/  UCGABAR_ARV ;  /* 0x00000000000079c7 */ /* 0x018fe20008000000 */
[----:B------:R-:W-:Y:S05]  /*0e40*/  BRA `(.L_x_16) ;  /* 0x0000000000047947 */ /* 0x000fea0003800000 */
.L_x_15:
[----:B---34-:R-:W-:Y:S01]  /*0e50*/  NOP ;  /* 0x0000000000007918 */ /* 0x018fe20000000000 */
.L_x_16:
[----:B------:R-:W1:Y:S01]  /*0e60*/  S2UR UR51, SR_CTAID.X ;  /* 0x00000000003379c3 */ /* 0x000e620000002500 */
[----:B------:R-:W-:-:S05]  /*0e70*/  CS2R.32 R58, SR_CgaSize ;  /* 0x00000000003a7805 */ /* 0x000fca0000008a00 */
[----:B------:R-:W-:-:S05]  /*0e80*/  IMAD R58, R58, -0xa0, RZ ;  /* 0xffffff603a3a7824 */ /* 0x000fca00078e02ff */
[----:B------:R-:W-:-:S14]  /*0e90*/  R2UR UR5, R58 ;  /* 0x000000003a0572ca */ /* 0x000fdc00000e0000 */
[----:B------:R-:W2:Y:S01]  /*0ea0*/  LDCU UR5, c[0x0][UR5+0x2b0] ;  /* 0x00005600050577ac */ /* 0x000ea20008000800 */
[----:B------:R-:W-:-:S05]  /*0eb0*/  CS2R.32 R58, SR_CgaSize ;  /* 0x00000000003a7805 */ /* 0x000fca0000008a00 */
[----:B------:R-:W-:-:S05]  /*0ec0*/  IMAD R58, R58, -0xa0, RZ ;  /* 0xffffff603a3a7824 */ /* 0x000fca00078e02ff */
[----:B------:R-:W-:-:S14]  /*0ed0*/  R2UR UR4, R58 ;  /* 0x000000003a0472ca */ /* 0x000fdc00000e0000 */
[----:B------:R-:W3:Y:S01]  /*0ee0*/  LDCU UR4, c[0x0][UR4+0x2b4] ;  /* 0x00005680040477ac */ /* 0x000ee20008000800 */
[----:B------:R-:W4:Y:S01]  /*0ef0*/  S2UR UR24, SR_CTAID.Y ;  /* 0x00000000001879c3 */ /* 0x000f220000002600 */
[----:B------:R-:W-:-:S05]  /*0f00*/  CS2R.32 R58, SR_CgaSize ;  /* 0x00000000003a7805 */ /* 0x000fca0000008a00 */
[----:B------:R-:W-:-:S05]  /*0f10*/  IMAD R58, R58, -0xa0, RZ ;  /* 0xffffff603a3a7824 */ /* 0x000fca00078e02ff */
[----:B------:R-:W-:-:S14]  /*0f20*/  R2UR UR7, R58 ;  /* 0x000000003a0772ca */ /* 0x000fdc00000e0000 */
[----:B------:R-:W3:Y:S01]  /*0f30*/  LDCU UR7, c[0x0][UR7+0x2a0] ;  /* 0x00005400070777ac */ /* 0x000ee20008000800 */
[----:B------:R-:W-:-:S05]  /*0f40*/  CS2R.32 R58, SR_CgaSize ;  /* 0x00000000003a7805 */ /* 0x000fca0000008a00 */
[----:B------:R-:W-:-:S05]  /*0f50*/  IMAD R58, R58, -0xa0, RZ ;  /* 0xffffff603a3a7824 */ /* 0x000fca00078e02ff */
[----:B------:R-:W-:-:S14]  /*0f60*/  R2UR UR8, R58 ;  /* 0x000000003a0872ca */ /* 0x000fdc00000e0000 */
[----:B------:R-:W3:Y:S01]  /*0f70*/  LDCU UR8, c[0x0][UR8+0x2a4] ;  /* 0x00005480080877ac */ /* 0x000ee20008000800 */
[----:B------:R-:W3:Y:S01]  /*0f80*/  LDCU UR19, c[0x0][0xc24] ;  /* 0x00018480ff1377ac */ /* 0x000ee20008000800 */
[----:B------:R-:W3:Y:S01]  /*0f90*/  LDCU UR39, c[0x0][0xc24] ;  /* 0x00018480ff2777ac */ /* 0x000ee20008000800 */
[----:B-1----:R-:W-:Y:S01]  /*0fa0*/  I2FP.F32.U32 R3, UR51 ;  /* 0x0000003300037c45 */ /* 0x002fe20008201000 */
[----:B------:R-:W1:Y:S04]  /*0fb0*/  LDCU UR22, c[0x0][0xc30] ;  /* 0x00018600ff1677ac */ /* 0x000e680008000800 */
[----:B--2---:R-:W-:Y:S01]  /*0fc0*/  FMUL R3, R3, UR5 ;  /* 0x0000000503037c20 */ /* 0x004fe20008400000 */
[----:B----4-:R-:W-:-:S05]  /*0fd0*/  I2FP.F32.U32 R0, UR24 ;  /* 0x0000001800007c45 */ /* 0x010fca0008201000 */
[----:B------:R-:W2:Y:S01]  /*0fe0*/  F2I.U32.TRUNC.NTZ R3, R3 ;  /* 0x0000000300037305 */ /* 0x000ea2000020f000 */
[----:B---3--:R-:W-:-:S07]  /*0ff0*/  FMUL R0, R0, UR4 ;  /* 0x0000000400007c20 */ /* 0x008fce0008400000 */
[----:B------:R-:W3:Y:S01]  /*1000*/  F2I.U32.TRUNC.NTZ R0, R0 ;  /* 0x0000000000007305 */ /* 0x000ee2000020f000 */
[----:B--2---:R-:W-:Y:S02]  /*1010*/  R2UR UR4, R3 ;  /* 0x00000000030472ca */ /* 0x004fe400000e0000 */
[----:B---3--:R-:W-:Y:S02]  /*1020*/  R2UR UR6, R0 ;  /* 0x00000000000672ca */ /* 0x008fe400000e0000 */
[----:B------:R-:W-:-:S09]  /*1030*/  PRMT R0, RZ, 0x7610, R0 ;  /* 0x00007610ff007816 */ /* 0x000fd20000000000 */
[----:B------:R-:W-:-:S04]  /*1040*/  UIADD3 UR5, UPT, UPT, -UR4, URZ, URZ ;  /* 0x000000ff04057290 */ /* 0x000fc8000fffe1ff */
[----:B------:R-:W-:Y:S02]  /*1050*/  UIMAD UR5, UR7, UR5, UR51 ;  /* 0x00000005070572a4 */ /* 0x000fe4000f8e0233 */
[----:B------:R-:W-:-:S04]  /*1060*/  UIADD3 UR4, UPT, UPT, -UR6, URZ, URZ ;  /* 0x000000ff06047290 */ /* 0x000fc8000fffe1ff */
[----:B------:R-:W-:Y:S01]  /*1070*/  IMAD.U32 R58, RZ, RZ, UR5 ;  /* 0x00000005ff3a7e24 */ /* 0x000fe2000f8e00ff */
[----:B------:R-:W-:-:S06]  /*1080*/  UIMAD UR4, UR8, UR4, UR24 ;  /* 0x00000004080472a4 */ /* 0x000fcc000f8e0218 */
[----:B------:R-:W-:Y:S01]  /*1090*/  IMAD.U32 R57, RZ, RZ, UR4 ;  /* 0x00000004ff397e24 */ /* 0x000fe2000f8e00ff */
[----:B-1----:R-:W-:Y:S06]  /*10a0*/  BRA.U UP5, `(.L_x_17) ;  /* 0x00000001052c7547 */ /* 0x002fec000b800000 */
[----:B------:R-:W-:Y:S02]  /*10b0*/  R2UR UR4, R57 ;  /* 0x00000000390472ca */ /* 0x000fe400000e0000 */
[----:B------:R-:W-:-:S11]  /*10c0*/  R2UR UR6, R58 ;  /* 0x000000003a0672ca */ /* 0x000fd600000e0000 */
[----:B------:R-:W-:-:S04]  /*10d0*/  UISETP.NE.AND UP0, UPT, UR4, URZ, UPT ;  /* 0x000000ff0400728c */ /* 0x000fc8000bf05270 */
[----:B------:R-:W-:-:S04]  /*10e0*/  UISETP.EQ.OR UP0, UPT, UR6, URZ, !UP0 ;  /* 0x000000ff0600728c */ /* 0x000fc8000c702670 */
[----:B------:R-:W-:Y:S02]  /*10f0*/  USEL UR5, URZ, 0x1, !UP0 ;  /* 0x00000001ff057887 */ /* 0x000fe4000c000000 */
[----:B------:R-:W-:-:S04]  /*1100*/  UISETP.NE.AND UP0, UPT, UR4, URZ, UPT ;  /* 0x000000ff0400728c */ /* 0x000fc8000bf05270 */
[----:B------:R-:W-:Y:S02]  /*1110*/  USEL UR4, URZ, 0x2, UP0 ;  /* 0x00000002ff047887 */ /* 0x000fe40008000000 */
[----:B------:R-:W-:-:S04]  /*1120*/  UISETP.NE.AND UP0, UPT, UR6, 0x1, UPT ;  /* 0x000000010600788c */ /* 0x000fc8000bf05270 */
[----:B------:R-:W-:-:S04]  /*1130*/  USEL UR4, UR4, 0x2, UP0 ;  /* 0x0000000204047887 */ /* 0x000fc80008000000 */
[----:B------:R-:W-:-:S06]  /*1140*/  UIADD3 UR4, UPT, UPT, UR5, UR4, URZ ;  /* 0x0000000405047290 */ /* 0x000fcc000fffe0ff */
[----:B------:R-:W-:-:S07]  /*1150*/  IMAD.U32 R0, RZ, RZ, UR4 ;  /* 0x00000004ff007e24 */ /* 0x000fce000f8e00ff */
.L_x_17:
[----:B------:R-:W1:Y:S01]  /*1160*/  S2UR UR52, SR_CTAID.Z ;  /* 0x00000000003479c3 */ /* 0x000e620000002700 */
[----:B------:R-:W-:-:S09]  /*1170*/  UISETP.GE.AND UP0, UPT, UR19, 0x1, UPT ;  /* 0x000000011300788c */ /* 0x000fd2000bf06270 */
[----:B------:R-:W-:Y:S05]  /*1180*/  BRA.U !UP0, `(.L_x_18) ;  /* 0x0000000108d47547 */ /* 0x000fea000b800000 */
[----:B------:R-:W2:Y:S01]  /*1190*/  LDCU.128 UR12, c[0x0][0xc10] ;  /* 0x00018200ff0c77ac */ /* 0x000ea20008000c00 */
[----:B------:R-:W3:Y:S01]  /*11a0*/  LDCU UR20, c[0x0][0xc0c] ;  /* 0x00018180ff1477ac */ /* 0x000ee20008000800 */
[----:B------:R-:W4:Y:S01]  /*11b0*/  LDCU UR6, c[0x0][0x370] ;  /* 0x00006e00ff0677ac */ /* 0x000f220008000800 */
[----:B------:R-:W1:Y:S01]  /*11c0*/  LDCU UR7, c[0x0][0x374] ;  /* 0x00006e80ff0777ac */ /* 0x000e620008000800 */
[----:B------:R-:W1:Y:S01]  /*11d0*/  LDCU UR21, c[0x0][0xc20] ;  /* 0x00018400ff1577ac */ /* 0x000e620008000800 */
[----:B--2---:R-:W-:Y:S02]  /*11e0*/  UIMAD.WIDE.U32 UR4, UR51, UR12, URZ ;  /* 0x0000000c330472a5 */ /* 0x004fe4000f8e00ff */
[----:B---3--:R-:W-:Y:S01]  /*11f0*/  UISETP.NE.AND UP0, UPT, UR20, 0x1, UPT ;  /* 0x000000011400788c */ /* 0x008fe2000bf05270 */
[----:B------:R-:W2:Y:S01]  /*1200*/  LDCU.64 UR8, c[0x0][0xc28] ;  /* 0x00018500ff0877ac */ /* 0x000ea20008000a00 */
[----:B----4-:R-:W-:-:S03]  /*1210*/  UIMAD.WIDE.U32 UR10, UR6, UR12, URZ ;  /* 0x0000000c060a72a5 */ /* 0x010fc6000f8e00ff */
[----:B------:R-:W-:Y:S01]  /*1220*/  UMOV UR4, UR5 ;  /* 0x0000000500047c82 */ /* 0x000fe20008000000 */
[----:B------:R-:W-:Y:S02]  /*1230*/  UISETP.NE.AND UP2, UPT, UR19, 0x1, UPT ;  /* 0x000000011300788c */ /* 0x000fe4000bf45270 */
[----:B------:R-:W-:Y:S01]  /*1240*/  USHF.R.U32.HI UR4, URZ, UR13, UR4 ;  /* 0x0000000dff047299 */ /* 0x000fe20008011604 */
[----:B------:R-:W-:Y:S01]  /*1250*/  UMOV UR10, UR11 ;  /* 0x0000000b000a7c82 */ /* 0x000fe20008000000 */
[----:B------:R-:W-:Y:S02]  /*1260*/  UIMAD.WIDE.U32 UR16, UR24, UR15, URZ ;  /* 0x0000000f181072a5 */ /* 0x000fe4000f8e00ff */
[----:B------:R-:W-:Y:S02]  /*1270*/  USEL UR5, UR51, UR4, !UP0 ;  /* 0x0000000433057287 */ /* 0x000fe4000c000000 */
[----:B------:R-:W-:Y:S02]  /*1280*/  @UP0 USHF.R.U32.HI UR6, URZ, UR13, UR10 ;  /* 0x0000000dff060299 */ /* 0x000fe4000801160a */
[----:B------:R-:W-:-:S02]  /*1290*/  UISETP.NE.AND UP0, UPT, UR14, 0x1, UPT ;  /* 0x000000010e00788c */ /* 0x000fc4000bf05270 */
[----:B-1----:R-:W-:Y:S02]  /*12a0*/  UIMAD.WIDE.U32 UR10, UR7, UR15, URZ ;  /* 0x0000000f070a72a5 */ /* 0x002fe4000f8e00ff */
[----:B--2---:R-:W-:Y:S01]  /*12b0*/  UIMAD.WIDE.U32 UR12, UR6, UR8, URZ ;  /* 0x00000008060c72a5 */ /* 0x004fe2000f8e00ff */
[----:B------:R-:W-:Y:S02]  /*12c0*/  UMOV UR4, UR17 ;  /* 0x0000001100047c82 */ /* 0x000fe40008000000 */
[----:B------:R-:W-:Y:S02]  /*12d0*/  USHF.R.U32.HI UR4, URZ, UR21, UR4 ;  /* 0x00000015ff047299 */ /* 0x000fe40008011604 */
[----:B------:R-:W-:Y:S02]  /*12e0*/  UMOV UR10, UR11 ;  /* 0x0000000b000a7c82 */ /* 0x000fe40008000000 */
[----:B------:R-:W-:Y:S01]  /*12f0*/  UMOV UR12, UR13 ;  /* 0x0000000d000c7c82 */ /* 0x000fe20008000000 */
[----:B------:R-:W-:-:S02]  /*1300*/  @UP0 USHF.R.U32.HI UR7, URZ, UR21, UR10 ;  /* 0x00000015ff070299 */ /* 0x000fc4000801160a */
[----:B------:R-:W-:Y:S02]  /*1310*/  USEL UR4, UR24, UR4, !UP0 ;  /* 0x0000000418047287 */ /* 0x000fe4000c000000 */
[----:B------:R-:W-:Y:S02]  /*1320*/  UIMAD.WIDE.U32 UR10, UR7, UR8, URZ ;  /* 0x00000008070a72a5 */ /* 0x000fe4000f8e00ff */
[----:B------:R-:W-:Y:S02]  /*1330*/  @UP2 USHF.R.U32.HI UR6, URZ, UR9, UR12 ;  /* 0x00000009ff062299 */ /* 0x000fe4000801160c */
[----:B------:R-:W-:-:S03]  /*1340*/  UIMAD.WIDE.U32 UR12, UR4, UR8, URZ ;  /* 0x00000008040c72a5 */ /* 0x000fc6000f8e00ff */
[----:B------:R-:W-:Y:S02]  /*1350*/  UMOV UR10, UR11 ;  /* 0x0000000b000a7c82 */ /* 0x000fe40008000000 */
[----:B------:R-:W-:Y:S02]  /*1360*/  @UP2 USHF.R.U32.HI UR7, URZ, UR9, UR10 ;  /* 0x00000009ff072299 */ /* 0x000fe4000801160a */
[----:B------:R-:W-:Y:S02]  /*1370*/  UIMAD UR10, UR6, UR19, URZ ;  /* 0x00000013060a72a4 */ /* 0x000fe4000f8e02ff */
[----:B------:R-:W-:-:S04]  /*1380*/  UIMAD UR7, UR7, UR19, URZ ;  /* 0x00000013070772a4 */ /* 0x000fc8000f8e02ff */
[----:B------:R-:W-:-:S03]  /*1390*/  UISETP.GE.AND UP0, UPT, UR4, UR7, UPT ;  /* 0x000000070400728c */ /* 0x000fc6000bf06270 */
[----:B------:R-:W-:Y:S01]  /*13a0*/  UMOV UR7, UR13 ;  /* 0x0000000d00077c82 */ /* 0x000fe20008000000 */
[----:B------:R-:W-:Y:S02]  /*13b0*/  UISETP.GE.OR UP0, UPT, UR5, UR10, UP0 ;  /* 0x0000000a0500728c */ /* 0x000fe40008706670 */
[----:B------:R-:W-:Y:S02]  /*13c0*/  UIMAD.WIDE.U32 UR10, UR5, UR8, URZ ;  /* 0x00000008050a72a5 */ /* 0x000fe4000f8e00ff */
[----:B------:R-:W-:Y:S02]  /*13d0*/  USHF.R.U32.HI UR7, URZ, UR9, UR7 ;  /* 0x00000009ff077299 */ /* 0x000fe40008011607 */
[----:B------:R-:W-:Y:S02]  /*13e0*/  UIADD3 UR10, UPT, UPT, -UR4, URZ, URZ ;  /* 0x000000ff040a7290 */ /* 0x000fe4000fffe1ff */
[----:B------:R-:W-:Y:S02]  /*13f0*/  USEL UR7, UR4, UR7, !UP2 ;  /* 0x0000000704077287 */ /* 0x000fe4000d000000 */
[----:B------:R-:W-:Y:S01]  /*1400*/  UIMAD UR10, UR14, UR10, UR24 ;  /* 0x0000000a0e0a72a4 */ /* 0x000fe2000f8e0218 */
[----:B------:R-:W-:Y:S01]  /*1410*/  @!UP0 UMOV UR8, UR11 ;  /* 0x0000000b00088c82 */ /* 0x000fe20008000000 */
[----:B------:R-:W-:-:S02]  /*1420*/  UIADD3 UR11, UPT, UPT, -UR5, URZ, URZ ;  /* 0x000000ff050b7290 */ /* 0x000fc4000fffe1ff */
[----:B------:R-:W-:Y:S02]  /*1430*/  @!UP0 USHF.R.U32.HI UR8, URZ, UR9, UR8 ;  /* 0x00000009ff088299 */ /* 0x000fe40008011608 */
[----:B------:R-:W-:Y:S02]  /*1440*/  UIADD3 UR9, UPT, UPT, -UR7, URZ, URZ ;  /* 0x000000ff07097290 */ /* 0x000fe4000fffe1ff */
[----:B------:R-:W-:Y:S02]  /*1450*/  @!UP0 USEL UR8, UR5, UR8, !UP2 ;  /* 0x0000000805088287 */ /* 0x000fe4000d000000 */
[----:B------:R-:W-:Y:S02]  /*1460*/  UIMAD UR9, UR19, UR9, UR4 ;  /* 0x00000009130972a4 */ /* 0x000fe4000f8e0204 */
[----:B------:R-:W-:Y:S02]  /*1470*/  @!UP0 UIADD3 UR7, UPT, UPT, UR7, -UR8, URZ ;  /* 0x8000000807078290 */ /* 0x000fe4000fffe0ff */
[----:B------:R-:W-:-:S02]  /*1480*/  @!UP0 UIMAD UR6, UR9, UR6, UR8 ;  /* 0x00000006090682a4 */ /* 0x000fc4000f8e0208 */
[----:B------:R-:W-:Y:S02]  /*1490*/  @!UP0 UIMAD UR4, UR7, UR19, UR5 ;  /* 0x00000013070482a4 */ /* 0x000fe4000f8e0205 */
[----:B------:R-:W-:Y:S02]  /*14a0*/  UIMAD UR51, UR20, UR11, UR51 ;  /* 0x0000000b143372a4 */ /* 0x000fe4000f8e0233 */
[----:B------:R-:W-:Y:S01]  /*14b0*/  UIMAD UR24, UR4, UR14, UR10 ;  /* 0x0000000e041872a4 */ /* 0x000fe2000f8e020a */
[----:B------:R-:W-:Y:S02]  /*14c0*/  @!UP0 UMOV UR5, UR6 ;  /* 0x0000000600058c82 */ /* 0x000fe40008000000 */
[----:B------:R-:W-:-:S12]  /*14d0*/  UIMAD UR51, UR5, UR20, UR51 ;  /* 0x00000014053372a4 */ /* 0x000fd8000f8e0233 */
.L_x_18:
[----:B------:R-:W-:-:S09]  /*14e0*/  UISETP.NE.AND UP0, UPT, UR22, 0x1, UPT ;  /* 0x000000011600788c */ /* 0x000fd2000bf05270 */
[----:B------:R-:W-:Y:S05]  /*14f0*/  BRA.U UP0, `(.L_x_19) ;  /* 0x0000000100447547 */ /* 0x000fea000b800000 */
[----:B------:R-:W2:Y:S01]  /*1500*/  LDCU.128 UR8, c[0x0][0xc10] ;  /* 0x00018200ff0877ac */ /* 0x000ea20008000c00 */
[----:B------:R-:W3:Y:S01]  /*1510*/  LDCU UR12, c[0x0][0xc0c] ;  /* 0x00018180ff0c77ac */ /* 0x000ee20008000800 */
[----:B------:R-:W4:Y:S01]  /*1520*/  LDCU UR13, c[0x0][0xc20] ;  /* 0x00018400ff0d77ac */ /* 0x000f220008000800 */
[----:B--2---:R-:W-:Y:S02]  /*1530*/  UIMAD.WIDE.U32 UR4, UR51, UR8, URZ ;  /* 0x00000008330472a5 */ /* 0x004fe4000f8e00ff */
[----:B------:R-:W-:Y:S02]  /*1540*/  UIMAD.WIDE.U32 UR6, UR24, UR11, URZ ;  /* 0x0000000b180672a5 */ /* 0x000fe4000f8e00ff */
[----:B---3--:R-:W-:-:S03]  /*1550*/  UISETP.NE.AND UP0, UPT, UR12, 0x1, UPT ;  /* 0x000000010c00788c */ /* 0x008fc6000bf05270 */
[----:B------:R-:W-:Y:S02]  /*1560*/  UMOV UR4, UR5 ;  /* 0x0000000500047c82 */ /* 0x000fe40008000000 */
[----:B------:R-:W-:-:S04]  /*1570*/  USHF.R.U32.HI UR4, URZ, UR9, UR4 ;  /* 0x00000009ff047299 */ /* 0x000fc80008011604 */
[----:B------:R-:W-:Y:S02]  /*1580*/  USEL UR5, UR51, UR4, !UP0 ;  /* 0x0000000433057287 */ /* 0x000fe4000c000000 */
[----:B------:R-:W-:Y:S01]  /*1590*/  UISETP.NE.AND UP0, UPT, UR10, 0x1, UPT ;  /* 0x000000010a00788c */ /* 0x000fe2000bf05270 */
[----:B------:R-:W-:Y:S02]  /*15a0*/  UMOV UR4, UR7 ;  /* 0x0000000700047c82 */ /* 0x000fe40008000000 */
[----:B----4-:R-:W-:-:S04]  /*15b0*/  USHF.R.U32.HI UR4, URZ, UR13, UR4 ;  /* 0x0000000dff047299 */ /* 0x010fc80008011604 */
[----:B------:R-:W-:-:S04]  /*15c0*/  USEL UR4, UR24, UR4, !UP0 ;  /* 0x0000000418047287 */ /* 0x000fc8000c000000 */
[----:B------:R-:W-:Y:S02]  /*15d0*/  UIADD3 UR6, UPT, UPT, UR5, -UR4, URZ ;  /* 0x8000000405067290 */ /* 0x000fe4000fffe0ff */
[----:B------:R-:W-:Y:S02]  /*15e0*/  UIADD3 UR4, UPT, UPT, -UR5, UR4, URZ ;  /* 0x0000000405047290 */ /* 0x000fe4000fffe1ff */
[----:B------:R-:W-:Y:S02]  /*15f0*/  UIMAD UR24, UR6, UR10, UR24 ;  /* 0x0000000a061872a4 */ /* 0x000fe4000f8e0218 */
[----:B------:R-:W-:-:S12]  /*1600*/  UIMAD UR51, UR4, UR12, UR51 ;  /* 0x0000000c043372a4 */ /* 0x000fd8000f8e0233 */
.L_x_19:
[----:B------:R-:W-:Y:S01]  /*1610*/  UISETP.NE.AND UP0, UPT, UR18, 0x2, UPT ;  /* 0x000000021200788c */ /* 0x000fe2000bf05270 */
[----:B------:R-:W-:Y:S09]  /*1620*/  BRA.U !UP6, `(.L_x_20) ;  /* 0x000000010e0c7547 */ /* 0x000ff2000b800000 */
[----:B------:R-:W-:Y:S01]  /*1630*/  UCGABAR_WAIT ;  /* 0x0000000000007dc7 */ /* 0x000fe20008000000 */
[----:B------:R-:W-:Y:S01]  /*1640*/  CCTL.IVALL ;  /* 0x00000000ff00798f */ /* 0x000fe20002000000 */
[----:B------:R-:W-:Y:S05]  /*1650*/  BRA `(.L_x_21) ;  /* 0x0000000000047947 */ /* 0x000fea0003800000 */
.L_x_20:
[----:B------:R-:W-:Y:S06]  /*1660*/  BAR.SYNC.DEFER_BLOCKING 0x0 ;  /* 0x0000000000007b1d */ /* 0x000fec0000010000 */
.L_x_21:
[----:B------:R-:W-:Y:S05]  /*1670*/  BRA.U UP0, `(.L_x_22) ;  /* 0x0000002100247547 */ /* 0x000fea000b800000 */
[----:B------:R-:W2:Y:S01]  /*1680*/  LDCU UR5, c[0x0][0x388] ;  /* 0x00007100ff0577ac */ /* 0x000ea20008000800 */
[----:B------:R-:W3:Y:S01]  /*1690*/  S2UR UR9, SR_CgaCtaId ;  /* 0x00000000000979c3 */ /* 0x000ee20000008800 */
[----:B------:R-:W-:Y:S01]  /*16a0*/  PLOP3.LUT P1, PT, PT, PT, UP3, 0x80, 0x8 ;  /* 0x000000000008781c */ /* 0x000fe20003f2f038 */
[----:B------:R-:W-:Y:S01]  /*16b0*/  IMAD.MOV.U32 R3, RZ, RZ, 0x1 ;  /* 0x00000001ff037424 */ /* 0x000fe200078e00ff */
[----:B------:R-:W4:Y:S01]  /*16c0*/  LDCU UR8, c[0x0][0x38c] ;  /* 0x00007180ff0877ac */ /* 0x000f220008000800 */
[----:B------:R-:W-:Y:S01]  /*16d0*/  ISETP.EQ.OR P2, PT, R2, RZ, P3 ;  /* 0x000000ff0200720c */ /* 0x000fe20001f42670 */
[----:B------:R-:W-:Y:S01]  /*16e0*/  IMAD.MOV.U32 R2, RZ, RZ, RZ ;  /* 0x000000ffff027224 */ /* 0x000fe200078e00ff */
[----:B------:R-:W-:Y:S01]  /*16f0*/  PLOP3.LUT P1, PT, P1, PT, PT, 0x8, 0x80 ;  /* 0x000000000080781c */ /* 0x000fe20000f2e170 */
[----:B------:R-:W1:Y:S01]  /*1700*/  LDCU.64 UR6, c[0x0][0x390] ;  /* 0x00007200ff0677ac */ /* 0x000e620008000a00 */
[----:B------:R-:W-:Y:S01]  /*1710*/  UMOV UR36, 0x400 ;  /* 0x0000040000247882 */ /* 0x000fe20000000000 */
[----:B------:R-:W-:-:S02]  /*1720*/  UISETP.NE.AND UP1, UPT, UR18, URZ, UPT ;  /* 0x000000ff1200728c */ /* 0x000fc4000bf25270 */
[----:B------:R-:W-:Y:S01]  /*1730*/  USEL UR37, URZ, 0x1, UP4 ;  /* 0x00000001ff257887 */ /* 0x000fe2000a000000 */
[----:B------:R-:W1:Y:S01]  /*1740*/  LDCU UR54, c[0x0][0x370] ;  /* 0x00006e00ff3677ac */ /* 0x000e620008000800 */
[----:B--2---:R-:W-:Y:S01]  /*1750*/  UIADD3 UR5, UPT, UPT, UR5, 0x1f, URZ ;  /* 0x0000001f05057890 */ /* 0x004fe2000fffe0ff */
[----:B------:R-:W2:Y:S03]  /*1760*/  LDCU.64 UR44, c[0x0][0x348] ;  /* 0x00006900ff2c77ac */ /* 0x000ea60008000a00 */
[----:B------:R-:W-:Y:S02]  /*1770*/  USHF.R.S32.HI UR4, URZ, 0x1f, UR5 ;  /* 0x0000001fff047899 */ /* 0x000fe40008011405 */
[----:B---3--:R-:W-:Y:S02]  /*1780*/  USHF.L.U32 UR38, UR9, 0xc, URZ ;  /* 0x0000000c09267899 */ /* 0x008fe400080006ff */
[----:B------:R-:W-:-:S02]  /*1790*/  ULEA.HI UR4, UR4, UR5, URZ, 0x5 ;  /* 0x0000000504047291 */ /* 0x000fc4000f8f28ff */
[----:B------:R-:W-:Y:S02]  /*17a0*/  USHF.L.U32 UR5, UR9, 0x6, URZ ;  /* 0x0000000609057899 */ /* 0x000fe400080006ff */
[----:B------:R-:W-:Y:S02]  /*17b0*/  USHF.R.S32.HI UR4, URZ, 0x5, UR4 ;  /* 0x00000005ff047899 */ /* 0x000fe40008011404 */
[----:B------:R-:W-:Y:S02]  /*17c0*/  ULOP3.LUT UR57, UR5, 0x40, URZ, 0xc0, !UPT ;  /* 0x0000004005397892 */ /* 0x000fe4000f8ec0ff */
[----:B----4-:R-:W-:Y:S02]  /*17d0*/  UIMAD UR4, UR4, UR8, URZ ;  /* 0x00000008040472a4 */ /* 0x010fe4000f8e02ff */
[----:B------:R-:W-:Y:S02]  /*17e0*/  ULOP3.LUT UR38, UR38, 0x1000, URZ, 0xc0, !UPT ;  /* 0x0000100026267892 */ /* 0x000fe4000f8ec0ff */
[----:B-1----:R-:W-:-:S02]  /*17f0*/  UIMAD UR4, UR4, UR6, URZ ;  /* 0x00000006040472a4 */ /* 0x002fc4000f8e02ff */
[----:B------:R-:W-:Y:S02]  /*1800*/  ULEA UR36, UR9, UR36, 0x18 ;  /* 0x0000002409247291 */ /* 0x000fe4000f8ec0ff */
[----:B------:R-:W-:Y:S01]  /*1810*/  UIMAD UR55, UR4, UR7, URZ ;  /* 0x00000007043772a4 */ /* 0x000fe2000f8e02ff */
[----:B------:R-:W1:Y:S03]  /*1820*/  LDCU UR53, c[0x0][0x374] ;  /* 0x00006e80ff3577ac */ /* 0x000e660008000800 */
[----:B------:R-:W-:Y:S02]  /*1830*/  UISETP.NE.AND UP2, UPT, UR55, URZ, UPT ;  /* 0x000000ff3700728c */ /* 0x000fe4000bf45270 */
[----:B------:R-:W-:Y:S02]  /*1840*/  UISETP.LT.U32.AND UP0, UPT, UR55, 0x11, UPT ;  /* 0x000000113700788c */ /* 0x000fe4000bf01070 */
[----:B------:R-:W-:-:S02]  /*1850*/  USEL UR37, UR37, 0x2, UP1 ;  /* 0x0000000225257887 */ /* 0x000fc40008800000 */
[----:B------:R-:W-:Y:S02]  /*1860*/  USEL UR4, UR55, 0x11, UP0 ;  /* 0x0000001137047887 */ /* 0x000fe40008000000 */
[----:B------:R-:W-:Y:S02]  /*1870*/  UIADD3 UR38, UPT, UPT, UR36, 0x15400, UR38 ;  /* 0x0001540024267890 */ /* 0x000fe4000fffe026 */
[----:B------:R-:W-:Y:S02]  /*1880*/  UIADD3 UR5, UPT, UPT, UR4, -0x1, URZ ;  /* 0xffffffff04057890 */ /* 0x000fe4000fffe0ff */
[----:B------:R-:W-:Y:S02]  /*1890*/  @!UP2 UIADD3 UR5, UPT, UPT, UR4, URZ, URZ ;  /* 0x000000ff0405a290 */ /* 0x000fe4000fffe0ff */
[----:B------:R-:W-:Y:S02]  /*18a0*/  UIADD3 UR52, UPT, UPT, UR55, -UR4, URZ ;  /* 0x8000000437347290 */ /* 0x000fe4000fffe0ff */
[----:B------:R-:W-:Y:S01]  /*18b0*/  UIADD3 UR56, UPT, UPT, UR5, 0x1, URZ ;  /* 0x0000000105387890 */ /* 0x000fe2000fffe0ff */
[----:B------:R-:W-:Y:S01]  /*18c0*/  UMOV UR29, URZ ;  /* 0x000000ff001d7c82 */ /* 0x000fe20008000000 */
[----:B------:R-:W-:Y:S01]  /*18d0*/  UMOV UR34, URZ ;  /* 0x000000ff00227c82 */ /* 0x000fe20008000000 */
[----:B-12---:R-:W-:-:S09]  /*18e0*/  UMOV UR42, URZ ;  /* 0x000000ff002a7c82 */ /* 0x006fd20008000000 */
.L_x_40:
[----:B------:R-:W-:Y:S01]  /*18f0*/  ULEA UR4, UR29, UR36, 0x3 ;  /* 0x000000241d047291 */ /* 0x000fe2000f8e18ff */
[----:B------:R-:W-:Y:S01]  /*1900*/  SHF.L.U32 R0, R3, 0x1f, RZ ;  /* 0x0000001f03007819 */ /* 0x000fe200000006ff */
[----:B------:R-:W-:Y:S02]  /*1910*/  UISETP.NE.AND UP0, UPT, UR55, URZ, UPT ;  /* 0x000000ff3700728c */ /* 0x000fe4000bf05270 */
[----:B------:R-:W-:Y:S02]  /*1920*/  USHF.L.U32 UR43, UR51, 0x6, URZ ;  /* 0x00000006332b7899 */ /* 0x000fe400080006ff */
[----:B------:R-:W-:Y:S01]  /*1930*/  ULEA UR19, UR24, UR57, 0x7 ;  /* 0x0000003918137291 */ /* 0x000fe2000f8e38ff */
[----:B------:R-:W-:Y:S02]  /*1940*/  UMOV UR26, URZ ;  /* 0x000000ff001a7c82 */ /* 0x000fe40008000000 */
[----:B------:R1:W2:Y:S01]  /*1950*/  SYNCS.PHASECHK.TRANS64.TRYWAIT P0, [UR4+0x88], R0 ;  /* 0x00008800ff0075a7 */ /* 0x0002a20008001104 */
[----:B------:R-:W-:Y:S01]  /*1960*/  UMOV UR22, URZ ;  /* 0x000000ff00167c82 */ /* 0x000fe20008000000 */
[----:B------:R-:W-:Y:S01]  /*1970*/  UMOV UR21, URZ ;  /* 0x000000ff00157c82 */ /* 0x000fe20008000000 */
[----:B------:R-:W-:Y:S01]  /*1980*/  UMOV UR20, URZ ;  /* 0x000000ff00147c82 */ /* 0x000fe20008000000 */
[----:B------:R-:W-:Y:S05]  /*1990*/  BRA.U !UP0, `(.L_x_23) ;  /* 0x0000000508a07547 */ /* 0x000fea000b800000 */
[----:B------:R-:W3:Y:S01]  /*19a0*/  LDCU.128 UR12, c[0x0][0x480] ;  /* 0x00009000ff0c77ac */ /* 0x000ee20008000c00 */
[----:B------:R-:W4:Y:S01]  /*19b0*/  LDCU.128 UR8, c[0x0][0x490] ;  /* 0x00009200ff0877ac */ /* 0x000f220008000c00 */
[----:B------:R-:W1:Y:S01]  /*19c0*/  LDCU.64 UR20, c[0x0][0x4c0] ;  /* 0x00009800ff1477ac */ /* 0x000e620008000a00 */
[----:B------:R-:W1:Y:S01]  /*19d0*/  LDCU.64 UR16, c[0x0][0x4f0] ;  /* 0x00009e00ff1077ac */ /* 0x000e620008000a00 */
[----:B------:R-:W1:Y:S01]  /*19e0*/  LDCU UR18, c[0x0][0x4c8] ;  /* 0x00009900ff1277ac */ /* 0x000e620008000800 */
[----:B---3--:R-:W-:Y:S02]  /*19f0*/  UIMAD.WIDE.U32 UR4, UR43, UR13, URZ ;  /* 0x0000000d2b0472a5 */ /* 0x008fe4000f8e00ff */
[----:B------:R-:W-:Y:S02]  /*1a00*/  UISETP.NE.AND UP0, UPT, UR12, 0x1, UPT ;  /* 0x000000010c00788c */ /* 0x000fe4000bf05270 */
[----:B------:R-:W-:Y:S01]  /*1a10*/  USHF.R.U32.HI UR5, URZ, UR14, UR5 ;  /* 0x0000000eff057299 */ /* 0x000fe20008011605 */
[----:B------:R-:W3:Y:S03]  /*1a20*/  LDCU UR51, c[0x0][0x38c] ;  /* 0x00007180ff3377ac */ /* 0x000ee60008000800 */
[----:B------:R-:W-:-:S02]  /*1a30*/  USEL UR5, UR43, UR5, !UP0 ;  /* 0x000000052b057287 */ /* 0x000fc4000c000000 */
[----:B------:R-:W-:Y:S02]  /*1a40*/  UISETP.NE.AND UP0, UPT, UR15, 0x1, UPT ;  /* 0x000000010f00788c */ /* 0x000fe4000bf05270 */
[----:B----4-:R-:W-:Y:S01]  /*1a50*/  UIMAD.WIDE.U32 UR6, UR5, UR8, URZ ;  /* 0x00000008050672a5 */ /* 0x010fe2000f8e00ff */
[----:B------:R-:W4:Y:S01]  /*1a60*/  LDCU UR8, c[0x0][0x4a0] ;  /* 0x00009400ff0877ac */ /* 0x000f220008000800 */
[----:B------:R-:W1:Y:S05]  /*1a70*/  LDCU UR23, c[0x0][0x4cc] ;  /* 0x00009980ff1777ac */ /* 0x000e6a0008000800 */
[----:B------:R-:W-:Y:S01]  /*1a80*/  UMOV UR4, UR7 ;  /* 0x0000000700047c82 */ /* 0x000fe20008000000 */
[----:B------:R-:W1:Y:S01]  /*1a90*/  LDCU.64 UR40, c[0x0][0x390] ;  /* 0x00007200ff2877ac */ /* 0x000e620008000a00 */
[----:B------:R-:W-:Y:S01]  /*1aa0*/  USHF.R.U32.HI UR4, URZ, UR9, UR4 ;  /* 0x00000009ff047299 */ /* 0x000fe20008011604 */
[----:B------:R-:W1:Y:S03]  /*1ab0*/  LDCU UR9, c[0x0][0x4ec] ;  /* 0x00009d80ff0977ac */ /* 0x000e660008000800 */
[----:B------:R-:W-:-:S02]  /*1ac0*/  USEL UR4, UR5, UR4, !UP0 ;  /* 0x0000000405047287 */ /* 0x000fc4000c000000 */
[----:B------:R-:W-:Y:S02]  /*1ad0*/  UISETP.NE.AND UP0, UPT, UR10, 0x1, UPT ;  /* 0x000000010a00788c */ /* 0x000fe4000bf05270 */
[----:B------:R-:W-:Y:S01]  /*1ae0*/  UIMAD.WIDE.U32 UR6, UR4, UR11, URZ ;  /* 0x0000000b040672a5 */ /* 0x000fe2000f8e00ff */
[----:B------:R-:W1:Y:S01]  /*1af0*/  LDCU.64 UR24, c[0x0][0x4d0] ;  /* 0x00009a00ff1877ac */ /* 0x000e620008000a00 */
[----:B------:R-:W-:-:S05]  /*1b00*/  UIADD3 UR42, UPT, UPT, UR56, UR34, URZ ;  /* 0x00000022382a7290 */ /* 0x000fca000fffe0ff */
[----:B------:R-:W-:Y:S01]  /*1b10*/  UMOV UR6, UR7 ;  /* 0x0000000700067c82 */ /* 0x000fe20008000000 */
[----:B------:R-:W-:Y:S02]  /*1b20*/  UIADD3 UR7, UPT, UPT, -UR4, URZ, URZ ;  /* 0x000000ff04077290 */ /* 0x000fe4000fffe1ff */
[----:B----4-:R-:W-:Y:S02]  /*1b30*/  USHF.R.U32.HI UR6, URZ, UR8, UR6 ;  /* 0x00000008ff067299 */ /* 0x010fe40008011606 */
[----:B------:R-:W-:Y:S02]  /*1b40*/  UIADD3 UR8, UPT, UPT, -UR5, URZ, URZ ;  /* 0x000000ff05087290 */ /* 0x000fe4000fffe1ff */
[----:B------:R-:W-:Y:S02]  /*1b50*/  USEL UR14, UR4, UR6, !UP0 ;  /* 0x00000006040e7287 */ /* 0x000fe4000c000000 */
[----:B------:R-:W-:Y:S02]  /*1b60*/  UIMAD UR7, UR15, UR7, UR5 ;  /* 0x000000070f0772a4 */ /* 0x000fe4000f8e0205 */
[----:B------:R-:W-:-:S02]  /*1b70*/  UIADD3 UR6, UPT, UPT, -UR14, URZ, URZ ;  /* 0x000000ff0e067290 */ /* 0x000fc4000fffe1ff */
[----:B------:R-:W-:Y:S02]  /*1b80*/  UIMAD UR8, UR12, UR8, UR43 ;  /* 0x000000080c0872a4 */ /* 0x000fe4000f8e022b */
[----:B------:R-:W-:Y:S02]  /*1b90*/  UIMAD UR13, UR10, UR6, UR4 ;  /* 0x000000060a0d72a4 */ /* 0x000fe4000f8e0204 */
[----:B-1----:R-:W-:Y:S02]  /*1ba0*/  UIMAD UR11, UR8, UR20, UR9 ;  /* 0x00000014080b72a4 */ /* 0x002fe4000f8e0209 */
[----:B------:R-:W-:Y:S01]  /*1bb0*/  UIMAD UR12, UR7, UR21, UR16 ;  /* 0x00000015070c72a4 */ /* 0x000fe2000f8e0210 */
[----:B------:R-:W1:Y:S02]  /*1bc0*/  LDCU.64 UR4, c[0x0][0x4f8] ;  /* 0x00009f00ff0477ac */ /* 0x000e640008000a00 */
[----:B------:R-:W4:Y:S01]  /*1bd0*/  LDCU UR6, c[0x0][0x500] ;  /* 0x0000a000ff0677ac */ /* 0x000f220008000800 */
[----:B------:R-:W-:Y:S01]  /*1be0*/  UIMAD UR13, UR13, UR18, UR17 ;  /* 0x000000120d0d72a4 */ /* 0x000fe2000f8e0211 */
[----:B------:R-:W-:Y:S01]  /*1bf0*/  UMOV UR26, URZ ;  /* 0x000000ff001a7c82 */ /* 0x000fe20008000000 */
[----:B------:R-:W-:Y:S01]  /*1c00*/  UMOV UR7, UR29 ;  /* 0x0000001d00077c82 */ /* 0x000fe20008000000 */
[----:B------:R-:W-:Y:S01]  /*1c10*/  UMOV UR20, URZ ;  /* 0x000000ff00147c82 */ /* 0x000fe20008000000 */
[----:B------:R-:W-:Y:S01]  /*1c20*/  UMOV UR21, URZ ;  /* 0x000000ff00157c82 */ /* 0x000fe20008000000 */
[----:B---3--:R-:W-:-:S07]  /*1c30*/  UMOV UR22, URZ ;  /* 0x000000ff00167c82 */ /* 0x008fce0008000000 */
.L_x_29:
[----:B------:R-:W-:Y:S01]  /*1c40*/  @!P3 MOV R4, 0x3000 ;  /* 0x000030000004b802 */ /* 0x000fe20000000f00 */
[----:B------:R-:W-:Y:S01]  /*1c50*/  ULEA UR9, UR7, UR36, 0x3 ;  /* 0x0000002407097291 */ /* 0x000fe2000f8e18ff */
[----:B--2---:R-:W-:Y:S11]  /*1c60*/  @P0 BRA `(.L_x_24) ;  /* 0x00000000000c0947 */ /* 0x004ff60003800000 */
[----:B------:R-:W-:Y:S04]  /*1c70*/  SHF.L.U32 R5, R3, 0x1f, RZ ;  /* 0x0000001f03057819 */ /* 0x000fe800000006ff */
[----:B------:R-:W2:Y:S02]  /*1c80*/  SYNCS.PHASECHK.TRANS64.TRYWAIT P0, [UR9+0x88], R5 ;  /* 0x00008805ff0075a7 */ /* 0x000ea40008001109 */
[----:B--2---:R-:W-:Y:S05]  /*1c90*/  @!P0 BRA `(.L_x_25) ;  /* 0x0000007400bc8947 */ /* 0x004fea0003800000 */
.L_x_24:
[----:B------:R3:W-:Y:S01]  /*1ca0*/  @!P3 SYNCS.ARRIVE.TRANS64 RZ, [UR9], R4 ;  /* 0x00000004ffffb9a7 */ /* 0x0007e20008000009 */
[----:B------:R-:W-:Y:S04]  /*1cb0*/  ULOP3.LUT UR8, UR37, 0x2, URZ, 0xfc, !UPT ;  /* 0x0000000225087892 */ /* 0x000fe8000f8efcff */
[----:B------:R-:W-:Y:S09]  /*1cc0*/  UISETP.NE.AND UP0, UPT, UR8, 0x2, UPT ;  /* 0x000000020800788c */ /* 0x000ff2000bf05270 */
[----:B------:R-:W-:Y:S05]  /*1cd0*/  BRA.U UP0, `(.L_x_26) ;  /* 0x0000000100047547 */ /* 0x000fea000b800000 */
[----:B-1--4-:R-:W-:Y:S05]  /*1ce0*/  BPT.TRAP 0x1 ;  /* 0x000000040000795c */ /* 0x012fea0000300000 */
.L_x_26:
[----:B------:R-:W-:Y:S04]  /*1cf0*/  BSSY.RECONVERGENT B0, `(.L_x_27) ;  /* 0x0000003000007945 */ /* 0x000fe80003800200 */
[----:B------:R-:W-:Y:S05]  /*1d00*/  @P2 BRA `(.L_x_28) ;  /* 0x0000000000042947 */ /* 0x000fea0003800000 */
[----:B-1--4-:R-:W-:Y:S05]  /*1d10*/  BPT.TRAP 0x1 ;  /* 0x000000040000795c */ /* 0x012fea0000300000 */
.L_x_28:
[----:B-1--4-:R-:W-:Y:S05]  /*1d20*/  BSYNC.RECONVERGENT B0 ;  /* 0x0000000000007941 */ /* 0x012fea0003800200 */
.L_x_27:
[----:B------:R-:W-:Y:S02]  /*1d30*/  UIADD3 UR8, UPT, UPT, UR7, 0x1, URZ ;  /* 0x0000000107087890 */ /* 0x000fe4000fffe0ff */
[----:B------:R-:W-:Y:S02]  /*1d40*/  UIMAD UR15, UR20, UR23, UR4 ;  /* 0x00000017140f72a4 */ /* 0x000fe4000f8e0204 */
[----:B------:R-:W-:Y:S02]  /*1d50*/  UISETP.NE.AND UP0, UPT, UR8, 0x11, UPT ;  /* 0x000000110800788c */ /* 0x000fe4000bf05270 */
[----:B------:R-:W-:Y:S02]  /*1d60*/  ULEA UR17, UR7, UR36, 0xc ;  /* 0x0000002407117291 */ /* 0x000fe4000f8e60ff */
[----:B------:R-:W-:Y:S02]  /*1d70*/  USEL UR10, URZ, 0x1, UP0 ;  /* 0x00000001ff0a7887 */ /* 0x000fe40008000000 */
[----:B------:R-:W-:Y:S02]  /*1d80*/  USEL UR29, UR8, URZ, UP0 ;  /* 0x000000ff081d7287 */ /* 0x000fe40008000000 */
[----:B------:R-:W-:Y:S02]  /*1d90*/  ULEA UR16, UR7, UR38, 0xd ;  /* 0x0000002607107291 */ /* 0x000fe4000f8e68ff */
[----:B------:R-:W-:Y:S01]  /*1da0*/  ULEA UR8, UR29, UR36, 0x3 ;  /* 0x000000241d087291 */ /* 0x000fe2000f8e18ff */
[----:B------:R-:W-:Y:S01]  /*1db0*/  LOP3.LUT R3, R3, UR10, RZ, 0x3c, !PT ;  /* 0x0000000a03037c12 */ /* 0x000fe2000f8e3cff */
[----:B------:R-:W-:Y:S02]  /*1dc0*/  UIADD3 UR32, UP3, UPT, UR44, 0x80, URZ ;  /* 0x000000802c207890 */ /* 0x000fe4000ff7e0ff */
[----:B------:R-:W-:Y:S01]  /*1dd0*/  USHF.L.U32 UR10, UR26, 0x5, URZ ;  /* 0x000000051a0a7899 */ /* 0x000fe200080006ff */
[----:B--2---:R-:W-:Y:S01]  /*1de0*/  SHF.L.U32 R0, R3, 0x1f, RZ ;  /* 0x0000001f03007819 */ /* 0x004fe200000006ff */
[----:B------:R-:W-:Y:S02]  /*1df0*/  UIADD3.X UR33, UPT, UPT, URZ, UR45, URZ, UP3, !UPT ;  /* 0x0000002dff217290 */ /* 0x000fe40009ffe4ff */
[----:B------:R-:W-:Y:S01]  /*1e00*/  UIADD3 UR30, UP0, UPT, UR44, 0x200, URZ ;  /* 0x000002002c1e7890 */ /* 0x000fe2000ff1e0ff */
[----:B------:R1:W2:Y:S01]  /*1e10*/  SYNCS.PHASECHK.TRANS64.TRYWAIT P0, [UR8+0x88], R0 ;  /* 0x00008800ff0075a7 */ /* 0x0002a20008001108 */
[----:B------:R-:W-:Y:S02]  /*1e20*/  UIMAD UR8, UR21, UR24, UR5 ;  /* 0x00000018150872a4 */ /* 0x000fe4000f8e0205 */
[----:B------:R-:W-:Y:S02]  /*1e30*/  UIMAD UR7, UR22, UR25, UR6 ;  /* 0x00000019160772a4 */ /* 0x000fe4000f8e0206 */
[----:B------:R-:W-:Y:S02]  /*1e40*/  ULEA UR15, UR8, UR15, 0x5 ;  /* 0x0000000f080f7291 */ /* 0x000fe4000f8e28ff */
[----:B------:R-:W-:Y:S02]  /*1e50*/  UIADD3 UR8, UPT, UPT, UR17, 0x4400, URZ ;  /* 0x0000440011087890 */ /* 0x000fe4000fffe0ff */
[----:B------:R-:W-:Y:S02]  /*1e60*/  ULEA UR7, UR7, UR15, 0xa ;  /* 0x0000000f07077291 */ /* 0x000fe4000f8e50ff */
[----:B------:R-:W-:Y:S02]  /*1e70*/  UIADD3.X UR31, UPT, UPT, URZ, UR45, URZ, UP0, !UPT ;  /* 0x0000002dff1f7290 */ /* 0x000fe400087fe4ff */
[----:B------:R-:W-:Y:S02]  /*1e80*/  UPRMT UR7, UR7, 0x5410, URZ ;  /* 0x0000541007077896 */ /* 0x000fe400080000ff */
[----:B------:R-:W-:Y:S02]  /*1e90*/  UIADD3 UR35, UPT, UPT, UR20, 0x1, URZ ;  /* 0x0000000114237890 */ /* 0x000fe4000fffe0ff */
[----:B------:R-:W-:Y:S02]  /*1ea0*/  UIADD3 UR28, UPT, UPT, UR21, 0x1, URZ ;  /* 0x00000001151c7890 */ /* 0x000fe4000fffe0ff */
[----:B------:R-:W-:Y:S02]  /*1eb0*/  UISETP.NE.AND UP2, UPT, UR35, UR51, UPT ;  /* 0x000000332300728c */ /* 0x000fe4000bf45270 */
[----:B------:R-:W-:Y:S01]  /*1ec0*/  UIADD3 UR27, UPT, UPT, UR22, 0x1, URZ ;  /* 0x00000001161b7890 */ /* 0x000fe2000fffe0ff */
[----:B------:R4:W-:Y:S01]  /*1ed0*/  UTMALDG.5D.IM2COL [UR8], [UR32], UR7 ;  /* 0x00000008200073b4 */ /* 0x0009e20008060007 */
[----:B------:R-:W-:Y:S01]  /*1ee0*/  UIADD3 UR34, UPT, UPT, UR34, 0x1, URZ ;  /* 0x0000000122227890 */ /* 0x000fe2000fffe0ff */
[----:B------:R-:W-:Y:S01]  /*1ef0*/  UMOV UR48, 0x30000 ;  /* 0x0003000000307882 */ /* 0x000fe20000000000 */
[----:B------:R-:W-:Y:S01]  /*1f00*/  UMOV UR46, 0x0 ;  /* 0x00000000002e7882 */ /* 0x000fe20000000000 */
[----:B------:R-:W-:Y:S01]  /*1f10*/  UMOV UR47, 0x10000000 ;  /* 0x10000000002f7882 */ /* 0x000fe20000000000 */
[----:B------:R-:W-:Y:S01]  /*1f20*/  UMOV UR17, UR9 ;  /* 0x0000000900117c82 */ /* 0x000fe20008000000 */
[----:B------:R-:W-:Y:S02]  /*1f30*/  UMOV UR18, UR10 ;  /* 0x0000000a00127c82 */ /* 0x000fe40008000000 */
[----:B------:R-:W-:Y:S01]  /*1f40*/  @UP2 UIADD3 UR28, UPT, UPT, UR21, URZ, URZ ;  /* 0x000000ff151c2290 */ /* 0x000fe2000fffe0ff */
[----:B------:R3:W-:Y:S03]  /*1f50*/  UTMALDG.5D.MULTICAST [UR16], [UR30], UR48, desc[UR46] ;  /* 0x00002e101e0073b4 */ /* 0x0007e60008021830 */
[----:B------:R-:W-:Y:S11]  /*1f60*/  UISETP.NE.AND UP1, UPT, UR28, UR40, UPT ;  /* 0x000000281c00728c */ /* 0x000ff6000bf25270 */
[----:B------:R-:W-:Y:S04]  /*1f70*/  @UP1 UIADD3 UR27, UPT, UPT, UR22, URZ, URZ ;  /* 0x000000ff161b1290 */ /* 0x000fe8000fffe0ff */
[----:B------:R-:W-:Y:S02]  /*1f80*/  UISETP.NE.AND UP0, UPT, UR27, UR41, UPT ;  /* 0x000000291b00728c */ /* 0x000fe4000bf05270 */
[----:B----4-:R-:W-:Y:S09]  /*1f90*/  UIADD3 UR8, UPT, UPT, UR26, 0x1, URZ ;  /* 0x000000011a087890 */ /* 0x010ff2000fffe0ff */
[----:B------:R-:W-:Y:S01]  /*1fa0*/  @UP0 UIADD3 UR8, UPT, UPT, UR26, URZ, URZ ;  /* 0x000000ff1a080290 */ /* 0x000fe2000fffe0ff */
[----:B------:R-:W-:Y:S06]  /*1fb0*/  UMOV UR7, UR29 ;  /* 0x0000001d00077c82 */ /* 0x000fec0008000000 */
[----:B------:R-:W-:Y:S01]  /*1fc0*/  UMOV UR26, UR8 ;  /* 0x00000008001a7c82 */ /* 0x000fe20008000000 */
[----:B---3--:R-:W-:Y:S02]  /*1fd0*/  USEL UR22, UR27, URZ, UP0 ;  /* 0x000000ff1b167287 */ /* 0x008fe40008000000 */
[----:B------:R-:W-:Y:S02]  /*1fe0*/  UISETP.NE.AND UP0, UPT, UR34, UR42, UPT ;  /* 0x0000002a2200728c */ /* 0x000fe4000bf05270 */
[----:B------:R-:W-:Y:S02]  /*1ff0*/  USEL UR20, UR35, URZ, UP2 ;  /* 0x000000ff23147287 */ /* 0x000fe40009000000 */
[----:B------:R-:W-:Y:S05]  /*2000*/  USEL UR21, UR28, URZ, UP1 ;  /* 0x000000ff1c157287 */ /* 0x000fea0008800000 */
[----:B-1----:R-:W-:Y:S07]  /*2010*/  BRA.U UP0, `(.L_x_29) ;  /* 0xfffffffd00087547 */ /* 0x002fee000b83ffff */
.L_x_23:
[----:B------:R-:W-:Y:S01]  /*2020*/  ULEA UR4, UR29, UR36, 0x3 ;  /* 0x000000241d047291 */ /* 0x000fe2000f8e18ff */
[----:B-1----:R-:W-:Y:S01]  /*2030*/  SHF.L.U32 R0, R3, 0x1f, RZ ;  /* 0x0000001f03007819 */ /* 0x002fe200000006ff */
[----:B------:R-:W-:Y:S01]  /*2040*/  @!P1 SYNCS.ARRIVE.TRANS64.A1T0 RZ, [UR36+0x158], RZ ;  /* 0x000158ffffff99a7 */ /* 0x000fe20008100024 */
[----:B------:R-:W-:-:S06]  /*2050*/  UISETP.GE.AND UP0, UPT, UR52, 0x1, UPT ;  /* 0x000000013400788c */ /* 0x000fcc000bf06270 */
[----:B--2---:R1:W2:Y:S03]  /*2060*/  SYNCS.PHASECHK.TRANS64.TRYWAIT P0, [UR4+0x88], R0 ;  /* 0x00008800ff0075a7 */ /* 0x0042a60008001104 */
[----:B------:R-:W-:Y:S05]  /*2070*/  BRA.U !UP0, `(.L_x_30) ;  /* 0x0000000508987547 */ /* 0x000fea000b800000 */
[----:B------:R-:W3:Y:S01]  /*2080*/  LDCU.128 UR8, c[0x0][0x480] ;  /* 0x00009000ff0877ac */ /* 0x000ee20008000c00 */
[----:B------:R-:W4:Y:S01]  /*2090*/  LDCU.128 UR32, c[0x0][0x490] ;  /* 0x00009200ff2077ac */ /* 0x000f220008000c00 */
[----:B------:R-:W1:Y:S01]  /*20a0*/  LDCU.64 UR30, c[0x0][0x4c0] ;  /* 0x00009800ff1e77ac */ /* 0x000e620008000a00 */
[----:B------:R-:W1:Y:S01]  /*20b0*/  LDCU UR13, c[0x0][0x4c8] ;  /* 0x00009900ff0d77ac */ /* 0x000e620008000800 */
[----:B------:R-:W1:Y:S01]  /*20c0*/  LDCU.64 UR16, c[0x0][0x4f0] ;  /* 0x00009e00ff1077ac */ /* 0x000e620008000a00 */
[----:B---3--:R-:W-:Y:S02]  /*20d0*/  UIMAD.WIDE.U32 UR4, UR43, UR9, URZ ;  /* 0x000000092b0472a5 */ /* 0x008fe4000f8e00ff */
[----:B------:R-:W-:Y:S02]  /*20e0*/  UISETP.NE.AND UP0, UPT, UR8, 0x1, UPT ;  /* 0x000000010800788c */ /* 0x000fe4000bf05270 */
[----:B------:R-:W-:Y:S01]  /*20f0*/  USHF.R.U32.HI UR5, URZ, UR10, UR5 ;  /* 0x0000000aff057299 */ /* 0x000fe20008011605 */
[----:B------:R-:W3:Y:S03]  /*2100*/  LDCU UR9, c[0x0][0x4a0] ;  /* 0x00009400ff0977ac */ /* 0x000ee60008000800 */
[----:B------:R-:W-:-:S02]  /*2110*/  USEL UR5, UR43, UR5, !UP0 ;  /* 0x000000052b057287 */ /* 0x000fc4000c000000 */
[----:B------:R-:W-:Y:S02]  /*2120*/  UISETP.NE.AND UP0, UPT, UR11, 0x1, UPT ;  /* 0x000000010b00788c */ /* 0x000fe4000bf05270 */
[----:B----4-:R-:W-:Y:S01]  /*2130*/  UIMAD.WIDE.U32 UR6, UR5, UR32, URZ ;  /* 0x00000020050672a5 */ /* 0x010fe2000f8e00ff */
[----:B------:R-:W1:Y:S01]  /*2140*/  LDCU UR10, c[0x0][0x4ec] ;  /* 0x00009d80ff0a77ac */ /* 0x000e620008000800 */
[----:B------:R-:W4:Y:S05]  /*2150*/  LDCU UR48, c[0x0][0x38c] ;  /* 0x00007180ff3077ac */ /* 0x000f2a0008000800 */
[----:B------:R-:W-:Y:S01]  /*2160*/  UMOV UR4, UR7 ;  /* 0x0000000700047c82 */ /* 0x000fe20008000000 */
[----:B------:R-:W1:Y:S01]  /*2170*/  LDCU UR23, c[0x0][0x4cc] ;  /* 0x00009980ff1777ac */ /* 0x000e620008000800 */
[----:B------:R-:W-:Y:S01]  /*2180*/  USHF.R.U32.HI UR4, URZ, UR33, UR4 ;  /* 0x00000021ff047299 */ /* 0x000fe20008011604 */
[----:B------:R-:W1:Y:S03]  /*2190*/  LDCU.64 UR40, c[0x0][0x390] ;  /* 0x00007200ff2877ac */ /* 0x000e660008000a00 */
[----:B------:R-:W-:-:S02]  /*21a0*/  USEL UR4, UR5, UR4, !UP0 ;  /* 0x0000000405047287 */ /* 0x000fc4000c000000 */
[----:B------:R-:W-:Y:S02]  /*21b0*/  UISETP.NE.AND UP0, UPT, UR34, 0x1, UPT ;  /* 0x000000012200788c */ /* 0x000fe4000bf05270 */
[----:B------:R-:W-:Y:S01]  /*21c0*/  UIMAD.WIDE.U32 UR6, UR4, UR35, URZ ;  /* 0x00000023040672a5 */ /* 0x000fe2000f8e00ff */
[----:B------:R-:W1:Y:S01]  /*21d0*/  LDCU.64 UR24, c[0x0][0x4d0] ;  /* 0x00009a00ff1877ac */ /* 0x000e620008000a00 */
[----:B------:R-:W-:-:S05]  /*21e0*/  UIADD3 UR42, UPT, UPT, UR52, UR42, URZ ;  /* 0x0000002a342a7290 */ /* 0x000fca000fffe0ff */
[----:B------:R-:W-:Y:S01]  /*21f0*/  UMOV UR6, UR7 ;  /* 0x0000000700067c82 */ /* 0x000fe20008000000 */
[----:B------:R-:W-:Y:S02]  /*2200*/  UIADD3 UR7, UPT, UPT, -UR5, URZ, URZ ;  /* 0x000000ff05077290 */ /* 0x000fe4000fffe1ff */
[----:B---3--:R-:W-:Y:S02]  /*2210*/  USHF.R.U32.HI UR6, URZ, UR9, UR6 ;  /* 0x00000009ff067299 */ /* 0x008fe40008011606 */
[----:B------:R-:W-:Y:S02]  /*2220*/  UIMAD UR7, UR8, UR7, UR43 ;  /* 0x00000007080772a4 */ /* 0x000fe4000f8e022b */
[----:B------:R-:W-:Y:S02]  /*2230*/  USEL UR14, UR4, UR6, !UP0 ;  /* 0x00000006040e7287 */ /* 0x000fe4000c000000 */
[----:B------:R-:W-:Y:S02]  /*2240*/  UIADD3 UR6, UPT, UPT, -UR4, URZ, URZ ;  /* 0x000000ff04067290 */ /* 0x000fe4000fffe1ff */
[----:B------:R-:W-:-:S02]  /*2250*/  UIADD3 UR9, UPT, UPT, -UR14, URZ, URZ ;  /* 0x000000ff0e097290 */ /* 0x000fc4000fffe1ff */
[----:B------:R-:W-:Y:S02]  /*2260*/  UIMAD UR12, UR11, UR6, UR5 ;  /* 0x000000060b0c72a4 */ /* 0x000fe4000f8e0205 */
[----:B------:R-:W-:Y:S02]  /*2270*/  UIMAD UR9, UR34, UR9, UR4 ;  /* 0x00000009220972a4 */ /* 0x000fe4000f8e0204 */
[----:B-1----:R-:W-:Y:S01]  /*2280*/  UIMAD UR11, UR7, UR30, UR10 ;  /* 0x0000001e070b72a4 */ /* 0x002fe2000f8e020a */
[----:B------:R-:W1:Y:S02]  /*2290*/  LDCU.64 UR4, c[0x0][0x4f8] ;  /* 0x00009f00ff0477ac */ /* 0x000e640008000a00 */
[----:B------:R-:W3:Y:S01]  /*22a0*/  LDCU UR6, c[0x0][0x500] ;  /* 0x0000a000ff0677ac */ /* 0x000ee20008000800 */
[----:B------:R-:W-:Y:S02]  /*22b0*/  UIMAD UR12, UR12, UR31, UR16 ;  /* 0x0000001f0c0c72a4 */ /* 0x000fe4000f8e0210 */
[----:B------:R-:W-:Y:S01]  /*22c0*/  UIMAD UR13, UR9, UR13, UR17 ;  /* 0x0000000d090d72a4 */ /* 0x000fe2000f8e0211 */
[----:B------:R-:W-:Y:S01]  /*22d0*/  UMOV UR35, UR52 ;  /* 0x0000003400237c82 */ /* 0x000fe20008000000 */
[----:B----4-:R-:W-:-:S10]  /*22e0*/  UMOV UR7, UR29 ;  /* 0x0000001d00077c82 */ /* 0x010fd40008000000 */
.L_x_36:
[----:B------:R-:W-:Y:S01]  /*22f0*/  @!P3 MOV R4, 0x3000 ;  /* 0x000030000004b802 */ /* 0x000fe20000000f00 */
[----:B------:R-:W-:Y:S01]  /*2300*/  ULEA UR9, UR7, UR36, 0x3 ;  /* 0x0000002407097291 */ /* 0x000fe2000f8e18ff */
[----:B--2---:R-:W-:Y:S11]  /*2310*/  @P0 BRA `(.L_x_31) ;  /* 0x00000000000c0947 */ /* 0x004ff60003800000 */
[----:B------:R-:W-:Y:S04]  /*2320*/  SHF.L.U32 R5, R3, 0x1f, RZ ;  /* 0x0000001f03057819 */ /* 0x000fe800000006ff */
[----:B------:R-:W2:Y:S02]  /*2330*/  SYNCS.PHASECHK.TRANS64.TRYWAIT P0, [UR9+0x88], R5 ;  /* 0x00008805ff0075a7 */ /* 0x000ea40008001109 */
[----:B--2---:R-:W-:Y:S05]  /*2340*/  @!P0 BRA `(.L_x_32) ;  /* 0x0000007000288947 */ /* 0x004fea0003800000 */
.L_x_31:
[----:B------:R4:W-:Y:S01]  /*2350*/  @!P3 SYNCS.ARRIVE.TRANS64 RZ, [UR9], R4 ;  /* 0x00000004ffffb9a7 */ /* 0x0009e20008000009 */
[----:B------:R-:W-:Y:S04]  /*2360*/  ULOP3.LUT UR8, UR37, 0x2, URZ, 0xfc, !UPT ;  /* 0x0000000225087892 */ /* 0x000fe8000f8efcff */
[----:B------:R-:W-:Y:S09]  /*2370*/  UISETP.NE.AND UP0, UPT, UR8, 0x2, UPT ;  /* 0x000000020800788c */ /* 0x000ff2000bf05270 */
[----:B------:R-:W-:Y:S05]  /*2380*/  BRA.U UP0, `(.L_x_33) ;  /* 0x0000000100047547 */ /* 0x000fea000b800000 */
[----:B-1-3--:R-:W-:Y:S05]  /*2390*/  BPT.TRAP 0x1 ;  /* 0x000000040000795c */ /* 0x00afea0000300000 */
.L_x_33:
[----:B------:R-:W-:Y:S04]  /*23a0*/  BSSY.RECONVERGENT B0, `(.L_x_34) ;  /* 0x0000003000007945 */ /* 0x000fe80003800200 */
[----:B------:R-:W-:Y:S05]  /*23b0*/  @P2 BRA `(.L_x_35) ;  /* 0x0000000000042947 */ /* 0x000fea0003800000 */
[----:B-1-3--:R-:W-:Y:S05]  /*23c0*/  BPT.TRAP 0x1 ;  /* 0x000000040000795c */ /* 0x00afea0000300000 */
.L_x_35:
[----:B-1-3--:R-:W-:Y:S05]  /*23d0*/  BSYNC.RECONVERGENT B0 ;  /* 0x0000000000007941 */ /* 0x00afea0003800200 */
.L_x_34:
        /* <DEDUP_REMOVED lines=27> */
[----:B------:R-:W-:Y:S01]  /*2590*/  UMOV UR43, 0x30000 ;  /* 0x00030000002b7882 */ /* 0x000fe20000000000 */
[----:B------:R-:W-:Y:S01]  /*25a0*/  UMOV UR46, 0x0 ;  /* 0x00000000002e7882 */ /* 0x000fe20000000000 */
[----:B------:R-:W-:Y:S01]  /*25b0*/  UMOV UR47, 0x10000000 ;  /* 0x10000000002f7882 */ /* 0x000fe20000000000 */
[----:B------:R-:W-:Y:S01]  /*25c0*/  UMOV UR17, UR9 ;  /* 0x0000000900117c82 */ /* 0x000fe20008000000 */
[----:B------:R-:W-:Y:S03]  /*25d0*/  UMOV UR18, UR10 ;  /* 0x0000000a00127c82 */ /* 0x000fe60008000000 */
[----:B------:R-:W-:Y:S01]  /*25e0*/  @UP2 UIADD3 UR28, UPT, UPT, UR21, URZ, URZ ;  /* 0x000000ff151c2290 */ /* 0x000fe2000fffe0ff */
[----:B------:R4:W-:Y:S03]  /*25f0*/  UTMALDG.5D.MULTICAST [UR16], [UR30], UR43, desc[UR46] ;  /* 0x00002e101e0073b4 */ /* 0x0009e6000802182b */
[----:B------:R-:W-:Y:S11]  /*2600*/  UISETP.NE.AND UP1, UPT, UR28, UR40, UPT ;  /* 0x000000281c00728c */ /* 0x000ff6000bf25270 */
[----:B------:R-:W-:Y:S04]  /*2610*/  @UP1 UIADD3 UR27, UPT, UPT, UR22, URZ, URZ ;  /* 0x000000ff161b1290 */ /* 0x000fe8000fffe0ff */
[----:B------:R-:W-:Y:S02]  /*2620*/  UISETP.NE.AND UP0, UPT, UR27, UR41, UPT ;  /* 0x000000291b00728c */ /* 0x000fe4000bf05270 */
[----:B---3--:R-:W-:Y:S09]  /*2630*/  UIADD3 UR8, UPT, UPT, UR26, 0x1, URZ ;  /* 0x000000011a087890 */ /* 0x008ff2000fffe0ff */
[----:B------:R-:W-:Y:S02]  /*2640*/  @UP0 UIADD3 UR8, UPT, UPT, UR26, URZ, URZ ;  /* 0x000000ff1a080290 */ /* 0x000fe4000fffe0ff */
[----:B------:R-:W-:Y:S05]  /*2650*/  UIADD3 UR7, UPT, UPT, UR35, -0x1, URZ ;  /* 0xffffffff23077890 */ /* 0x000fea000fffe0ff */
[----:B------:R-:W-:Y:S01]  /*2660*/  UMOV UR26, UR8 ;  /* 0x00000008001a7c82 */ /* 0x000fe20008000000 */
[----:B----4-:R-:W-:Y:S02]  /*2670*/  USEL UR22, UR27, URZ, UP0 ;  /* 0x000000ff1b167287 */ /* 0x010fe40008000000 */
[----:B------:R-:W-:Y:S02]  /*2680*/  UISETP.GT.U32.AND UP0, UPT, UR35, 0x1, UPT ;  /* 0x000000012300788c */ /* 0x000fe4000bf04070 */
[----:B------:R-:W-:Y:S02]  /*2690*/  USEL UR20, UR34, URZ, UP2 ;  /* 0x000000ff22147287 */ /* 0x000fe40009000000 */
[----:B------:R-:W-:Y:S01]  /*26a0*/  USEL UR21, UR28, URZ, UP1 ;  /* 0x000000ff1c157287 */ /* 0x000fe20008800000 */
[----:B------:R-:W-:Y:S01]  /*26b0*/  UMOV UR35, UR7 ;  /* 0x0000000700237c82 */ /* 0x000fe20008000000 */
[----:B------:R-:W-:Y:S03]  /*26c0*/  UMOV UR7, UR29 ;  /* 0x0000001d00077c82 */ /* 0x000fe60008000000 */
[----:B-1----:R-:W-:Y:S07]  /*26d0*/  BRA.U UP0, `(.L_x_36) ;  /* 0xfffffffd00047547 */ /* 0x002fee000b83ffff */
.L_x_30:
[----:B------:R-:W-:Y:S01]  /*26e0*/  SHF.L.U32 R4, R2, 0x1f, RZ ;  /* 0x0000001f02047819 */ /* 0x000fe200000006ff */
[----:B------:R-:W-:-:S03]  /*26f0*/  NOP ;  /* 0x0000000000007918 */ /* 0x000fc60000000000 */
[----:B--2---:R-:W2:Y:S02]  /*2700*/  SYNCS.PHASECHK.TRANS64.TRYWAIT P0, [UR36+0x160], R4 ;  /* 0x00016004ff0075a7 */ /* 0x004ea40008001124 */
[----:B--2---:R-:W-:Y:S05]  /*2710*/  @!P0 BRA `(.L_x_37) ;  /* 0x0000006c004c8947 */ /* 0x004fea0003800000 */
.L_x_147:
[----:B-1----:R-:W1:Y:S01]  /*2720*/  LDS.128 R4, [UR36+0x1a0] ;  /* 0x0001a024ff047984 */ /* 0x002e620008000c00 */
[----:B------:R-:W-:Y:S02]  /*2730*/  UIADD3 UR4, UPT, UPT, UR36, 0x168, URZ ;  /* 0x0000016824047890 */ /* 0x000fe4000fffe0ff */
[----:B------:R-:W-:Y:S01]  /*2740*/  UISETP.GE.AND UP0, UPT, UR39, 0x1, UPT ;  /* 0x000000012700788c */ /* 0x000fe2000bf06270 */
[----:B------:R-:W-:Y:S01]  /*2750*/  @!PT LDS RZ, [RZ] ;  /* 0x00000000fffff984 */ /* 0x000fe20000000800 */
[----:B------:R-:W-:Y:S01]  /*2760*/  @!PT LDS RZ, [RZ] ;  /* 0x00000000fffff984 */ /* 0x000fe20000000800 */
[----:B------:R-:W-:Y:S01]  /*2770*/  @!PT LDS RZ, [RZ] ;  /* 0x00000000fffff984 */ /* 0x000fe20000000800 */
[----:B------:R-:W-:Y:S01]  /*2780*/  @!PT LDS RZ, [RZ] ;  /* 0x00000000fffff984 */ /* 0x000fe20000000800 */
[----:B------:R2:W-:Y:S06]  /*2790*/  MEMBAR.ALL.CTA ;  /* 0x0000000000007992 */ /* 0x0005ec0000008000 */
[----:B--2---:R-:W2:Y:S01]  /*27a0*/  FENCE.VIEW.ASYNC.S ;  /* 0x00000000000073c6 */ /* 0x004ea20000000000 */
[----:B------:R-:W-:-:S09]  /*27b0*/  UPRMT UR4, URZ, 0x654, UR4 ;  /* 0x00000654ff047896 */ /* 0x000fd20008000004 */
[----:B--2---:R-:W-:Y:S01]  /*27c0*/  SYNCS.ARRIVE.TRANS64.RED.A1T0 RZ, [UR4], RZ ;  /* 0x000000ffffff79a7 */ /* 0x004fe20008100404 */
[----:B-1----:R-:W-:-:S13]  /*27d0*/  LOP3.LUT P0, RZ, R6, 0x1, RZ, 0xc0, !PT ;  /* 0x0000000106ff7812 */ /* 0x002fda000780c0ff */
[----:B------:R-:W-:Y:S01]  /*27e0*/  VOTEU.ANY UP1, P0 ;  /* 0x0000000000ff7886 */ /* 0x000fe20000020100 */
[----:B------:R-:W-:-:S13]  /*27f0*/  PLOP3.LUT P0, PT, PT, PT, UP1, 0x80, 0x8 ;  /* 0x000000000008781c */ /* 0x000fda0003f0f018 */
[----:B------:R-:W-:Y:S02]  /*2800*/  @P0 MOV R0, R4 ;  /* 0x0000000400000202 */ /* 0x000fe40000000f00 */
[----:B------:R-:W-:Y:S02]  /*2810*/  @P0 LOP3.LUT R4, R5, 0xffff, RZ, 0xc0, !PT ;  /* 0x0000ffff05040812 */ /* 0x000fe400078ec0ff */
[----:B------:R-:W-:Y:S02]  /*2820*/  @P0 R2UR UR6, R0 ;  /* 0x00000000000602ca */ /* 0x000fe400000e0000 */
[----:B------:R-:W-:-:S11]  /*2830*/  @P0 R2UR UR5, R4 ;  /* 0x00000000040502ca */ /* 0x000fd600000e0000 */
[----:B------:R-:W-:Y:S02]  /*2840*/  @UP1 UMOV UR50, UR6 ;  /* 0x0000000600321c82 */ /* 0x000fe40008000000 */
[----:B------:R-:W-:Y:S01]  /*2850*/  @UP1 UMOV UR49, UR5 ;  /* 0x0000000500311c82 */ /* 0x000fe20008000000 */
[----:B------:R-:W-:Y:S05]  /*2860*/  BRA.U !UP0, `(.L_x_38) ;  /* 0x0000000108d47547 */ /* 0x000fea000b800000 */
[----:B------:R-:W1:Y:S01]  /*2870*/  LDCU.128 UR16, c[0x0][0xc10] ;  /* 0x00018200ff1077ac */ /* 0x000e620008000c00 */
[----:B------:R-:W2:Y:S01]  /*2880*/  LDCU UR21, c[0x0][0xc20] ;  /* 0x00018400ff1577ac */ /* 0x000ea20008000800 */
[----:B------:R-:W3:Y:S01]  /*2890*/  LDCU UR20, c[0x0][0xc0c] ;  /* 0x00018180ff1477ac */ /* 0x000ee20008000800 */
[----:B------:R-:W4:Y:S01]  /*28a0*/  LDCU.64 UR8, c[0x0][0xc28] ;  /* 0x00018500ff0877ac */ /* 0x000f220008000a00 */
[----:B------:R-:W-:Y:S02]  /*28b0*/  UISETP.NE.AND UP3, UPT, UR39, 0x1, UPT ;  /* 0x000000012700788c */ /* 0x000fe4000bf65270 */
[----:B-1----:R-:W-:Y:S02]  /*28c0*/  UIMAD.WIDE.U32 UR4, UR53, UR19, URZ ;  /* 0x00000013350472a5 */ /* 0x002fe4000f8e00ff */
[----:B------:R-:W-:Y:S02]  /*28d0*/  UIMAD.WIDE.U32 UR6, UR54, UR16, URZ ;  /* 0x00000010360672a5 */ /* 0x000fe4000f8e00ff */
[----:B------:R-:W-:-:S02]  /*28e0*/  UISETP.NE.AND UP0, UPT, UR18, 0x1, UPT ;  /* 0x000000011200788c */ /* 0x000fc4000bf05270 */
[----:B------:R-:W-:Y:S01]  /*28f0*/  UIMAD.WIDE.U32 UR14, UR49, UR19, URZ ;  /* 0x00000013310e72a5 */ /* 0x000fe2000f8e00ff */
[----:B------:R-:W-:Y:S01]  /*2900*/  UMOV UR4, UR5 ;  /* 0x0000000500047c82 */ /* 0x000fe20008000000 */
[----:B---3--:R-:W-:Y:S02]  /*2910*/  UISETP.NE.AND UP2, UPT, UR20, 0x1, UPT ;  /* 0x000000011400788c */ /* 0x008fe4000bf45270 */
[----:B--2---:R-:W-:Y:S02]  /*2920*/  USHF.R.U32.HI UR5, URZ, UR21, UR4 ;  /* 0x00000015ff057299 */ /* 0x004fe40008011604 */
[----:B------:R-:W-:Y:S01]  /*2930*/  UIMAD.WIDE.U32 UR12, UR50, UR16, URZ ;  /* 0x00000010320c72a5 */ /* 0x000fe2000f8e00ff */
[----:B------:R-:W-:Y:S01]  /*2940*/  UMOV UR4, UR7 ;  /* 0x0000000700047c82 */ /* 0x000fe20008000000 */
[----:B------:R-:W-:Y:S02]  /*2950*/  USEL UR5, UR53, UR5, !UP0 ;  /* 0x0000000535057287 */ /* 0x000fe4000c000000 */
[----:B------:R-:W-:-:S02]  /*2960*/  USHF.R.U32.HI UR4, URZ, UR17, UR4 ;  /* 0x00000011ff047299 */ /* 0x000fc40008011604 */
[----:B----4-:R-:W-:Y:S02]  /*2970*/  UIMAD.WIDE.U32 UR10, UR5, UR8, URZ ;  /* 0x00000008050a72a5 */ /* 0x010fe4000f8e00ff */
[----:B------:R-:W-:Y:S01]  /*2980*/  USEL UR6, UR54, UR4, !UP2 ;  /* 0x0000000436067287 */ /* 0x000fe2000d000000 */
[----:B------:R-:W-:Y:S02]  /*2990*/  UMOV UR12, UR13 ;  /* 0x0000000d000c7c82 */ /* 0x000fe40008000000 */
[----:B------:R-:W-:Y:S01]  /*29a0*/  UMOV UR4, UR15 ;  /* 0x0000000f00047c82 */ /* 0x000fe20008000000 */
[----:B------:R-:W-:Y:S01]  /*29b0*/  UIMAD.WIDE.U32 UR14, UR6, UR8, URZ ;  /* 0x00000008060e72a5 */ /* 0x000fe2000f8e00ff */
[----:B------:R-:W-:Y:S01]  /*29c0*/  UMOV UR10, UR11 ;  /* 0x0000000b000a7c82 */ /* 0x000fe20008000000 */
[----:B------:R-:W-:Y:S02]  /*29d0*/  USHF.R.U32.HI UR4, URZ, UR21, UR4 ;  /* 0x00000015ff047299 */ /* 0x000fe40008011604 */
[----:B------:R-:W-:-:S03]  /*29e0*/  @UP3 USHF.R.U32.HI UR5, URZ, UR9, UR10 ;  /* 0x00000009ff053299 */ /* 0x000fc6000801160a */
[----:B------:R-:W-:Y:S01]  /*29f0*/  UMOV UR14, UR15 ;  /* 0x0000000f000e7c82 */ /* 0x000fe20008000000 */
[----:B------:R-:W-:Y:S02]  /*2a00*/  USHF.R.U32.HI UR17, URZ, UR17, UR12 ;  /* 0x00000011ff117299 */ /* 0x000fe4000801160c */
[----:B------:R-:W-:Y:S02]  /*2a10*/  USEL UR4, UR49, UR4, !UP0 ;  /* 0x0000000431047287 */ /* 0x000fe4000c000000 */
[----:B------:R-:W-:Y:S02]  /*2a20*/  @UP3 USHF.R.U32.HI UR6, URZ, UR9, UR14 ;  /* 0x00000009ff063299 */ /* 0x000fe4000801160e */
[----:B------:R-:W-:Y:S02]  /*2a30*/  UIMAD UR7, UR39, UR5, URZ ;  /* 0x00000005270772a4 */ /* 0x000fe4000f8e02ff */
[----:B------:R-:W-:Y:S02]  /*2a40*/  USEL UR5, UR50, UR17, !UP2 ;  /* 0x0000001132057287 */ /* 0x000fe4000d000000 */
[----:B------:R-:W-:-:S02]  /*2a50*/  UIMAD UR12, UR39, UR6, URZ ;  /* 0x00000006270c72a4 */ /* 0x000fc4000f8e02ff */
[----:B------:R-:W-:Y:S02]  /*2a60*/  UISETP.GE.AND UP0, UPT, UR4, UR7, UPT ;  /* 0x000000070400728c */ /* 0x000fe4000bf06270 */
[----:B------:R-:W-:Y:S02]  /*2a70*/  UIMAD.WIDE.U32 UR10, UR4, UR8, URZ ;  /* 0x00000008040a72a5 */ /* 0x000fe4000f8e00ff */
[----:B------:R-:W-:Y:S02]  /*2a80*/  UISETP.GE.OR UP0, UPT, UR5, UR12, UP0 ;  /* 0x0000000c0500728c */ /* 0x000fe40008706670 */
[----:B------:R-:W-:Y:S02]  /*2a90*/  UIMAD.WIDE.U32 UR12, UR5, UR8, URZ ;  /* 0x00000008050c72a5 */ /* 0x000fe4000f8e00ff */
[----:B------:R-:W-:Y:S01]  /*2aa0*/  UIADD3 UR10, UPT, UPT, -UR4, URZ, URZ ;  /* 0x000000ff040a7290 */ /* 0x000fe2000fffe1ff */
[----:B------:R-:W-:Y:S01]  /*2ab0*/  UMOV UR8, UR11 ;  /* 0x0000000b00087c82 */ /* 0x000fe20008000000 */
[----:B------:R-:W-:-:S02]  /*2ac0*/  UIADD3 UR11, UPT, UPT, -UR5, URZ, URZ ;  /* 0x000000ff050b7290 */ /* 0x000fc4000fffe1ff */
[----:B------:R-:W-:-:S03]  /*2ad0*/  USHF.R.U32.HI UR8, URZ, UR9, UR8 ;  /* 0x00000009ff087299 */ /* 0x000fc60008011608 */
[----:B------:R-:W-:Y:S01]  /*2ae0*/  @!UP0 UMOV UR7, UR13 ;  /* 0x0000000d00078c82 */ /* 0x000fe20008000000 */
[----:B------:R-:W-:Y:S02]  /*2af0*/  UIMAD UR10, UR18, UR10, UR49 ;  /* 0x0000000a120a72a4 */ /* 0x000fe4000f8e0231 */
[----:B------:R-:W-:Y:S02]  /*2b00*/  USEL UR8, UR4, UR8, !UP3 ;  /* 0x0000000804087287 */ /* 0x000fe4000d800000 */
[----:B------:R-:W-:Y:S02]  /*2b10*/  @!UP0 USHF.R.U32.HI UR7, URZ, UR9, UR7 ;  /* 0x00000009ff078299 */ /* 0x000fe40008011607 */
[----:B------:R-:W-:Y:S02]  /*2b20*/  UIADD3 UR9, UPT, UPT, -UR8, URZ, URZ ;  /* 0x000000ff08097290 */ /* 0x000fe4000fffe1ff */
[----:B------:R-:W-:Y:S02]  /*2b30*/  @!UP0 USEL UR7, UR5, UR7, !UP3 ;  /* 0x0000000705078287 */ /* 0x000fe4000d800000 */
[----:B------:R-:W-:-:S02]  /*2b40*/  UIMAD UR9, UR39, UR9, UR4 ;  /* 0x00000009270972a4 */ /* 0x000fc4000f8e0204 */
[----:B------:R-:W-:Y:S02]  /*2b50*/  @!UP0 UIADD3 UR8, UPT, UPT, UR8, -UR7, URZ ;  /* 0x8000000708088290 */ /* 0x000fe4000fffe0ff */
[----:B------:R-:W-:Y:S02]  /*2b60*/  @!UP0 UIMAD UR7, UR9, UR6, UR7 ;  /* 0x00000006090782a4 */ /* 0x000fe4000f8e0207 */
[----:B------:R-:W-:Y:S02]  /*2b70*/  @!UP0 UIMAD UR4, UR39, UR8, UR5 ;  /* 0x00000008270482a4 */ /* 0x000fe4000f8e0205 */
[----:B------:R-:W-:Y:S02]  /*2b80*/  UIMAD UR6, UR20, UR11, UR50 ;  /* 0x0000000b140672a4 */ /* 0x000fe4000f8e0232 */
[----:B------:R-:W-:Y:S01]  /*2b90*/  UIMAD UR49, UR4, UR18, UR10 ;  /* 0x00000012043172a4 */ /* 0x000fe2000f8e020a */
[----:B------:R-:W-:Y:S02]  /*2ba0*/  @!UP0 UMOV UR5, UR7 ;  /* 0x0000000700058c82 */ /* 0x000fe40008000000 */
[----:B------:R-:W-:-:S12]  /*2bb0*/  UIMAD UR50, UR5, UR20, UR6 ;  /* 0x00000014053272a4 */ /* 0x000fd8000f8e0206 */
.L_x_38:
[----:B------:R-:W1:Y:S02]  /*2bc0*/  LDCU UR4, c[0x0][0xc30] ;  /* 0x00018600ff0477ac */ /* 0x000e640008000800 */
[----:B-1----:R-:W-:-:S09]  /*2bd0*/  UISETP.NE.AND UP0, UPT, UR4, 0x1, UPT ;  /* 0x000000010400788c */ /* 0x002fd2000bf05270 */
[----:B------:R-:W-:Y:S05]  /*2be0*/  BRA.U UP0, `(.L_x_39) ;  /* 0x0000000100447547 */ /* 0x000fea000b800000 */
[----:B------:R-:W1:Y:S01]  /*2bf0*/  LDCU.128 UR8, c[0x0][0xc10] ;  /* 0x00018200ff0877ac */ /* 0x000e620008000c00 */
[----:B------:R-:W2:Y:S01]  /*2c00*/  LDCU UR12, c[0x0][0xc0c] ;  /* 0x00018180ff0c77ac */ /* 0x000ea20008000800 */
[----:B------:R-:W3:Y:S01]  /*2c10*/  LDCU UR13, c[0x0][0xc20] ;  /* 0x00018400ff0d77ac */ /* 0x000ee20008000800 */
[----:B-1----:R-:W-:Y:S02]  /*2c20*/  UIMAD.WIDE.U32 UR6, UR50, UR8, URZ ;  /* 0x00000008320672a5 */ /* 0x002fe4000f8e00ff */
[----:B------:R-:W-:Y:S02]  /*2c30*/  UIMAD.WIDE.U32 UR4, UR49, UR11, URZ ;  /* 0x0000000b310472a5 */ /* 0x000fe4000f8e00ff */
[----:B--2---:R-:W-:Y:S02]  /*2c40*/  UISETP.NE.AND UP2, UPT, UR12, 0x1, UPT ;  /* 0x000000010c00788c */ /* 0x004fe4000bf45270 */
[----:B------:R-:W-:Y:S01]  /*2c50*/  UISETP.NE.AND UP0, UPT, UR10, 0x1, UPT ;  /* 0x000000010a00788c */ /* 0x000fe2000bf05270 */
[----:B------:R-:W-:-:S02]  /*2c60*/  UMOV UR6, UR7 ;  /* 0x0000000700067c82 */ /* 0x000fc40008000000 */
[----:B------:R-:W-:Y:S01]  /*2c70*/  UMOV UR4, UR5 ;  /* 0x0000000500047c82 */ /* 0x000fe20008000000 */
[----:B------:R-:W-:Y:S02]  /*2c80*/  USHF.R.U32.HI UR6, URZ, UR9, UR6 ;  /* 0x00000009ff067299 */ /* 0x000fe40008011606 */
[----:B---3--:R-:W-:Y:S02]  /*2c90*/  USHF.R.U32.HI UR4, URZ, UR13, UR4 ;  /* 0x0000000dff047299 */ /* 0x008fe40008011604 */
[----:B------:R-:W-:Y:S02]  /*2ca0*/  USEL UR5, UR50, UR6, !UP2 ;  /* 0x0000000632057287 */ /* 0x000fe4000d000000 */
[----:B------:R-:W-:-:S04]  /*2cb0*/  USEL UR4, UR49, UR4, !UP0 ;  /* 0x0000000431047287 */ /* 0x000fc8000c000000 */
[----:B------:R-:W-:Y:S02]  /*2cc0*/  UIADD3 UR6, UPT, UPT, UR5, -UR4, URZ ;  /* 0x8000000405067290 */ /* 0x000fe4000fffe0ff */
[----:B------:R-:W-:Y:S02]  /*2cd0*/  UIADD3 UR4, UPT, UPT, -UR5, UR4, URZ ;  /* 0x0000000405047290 */ /* 0x000fe4000fffe1ff */
[----:B------:R-:W-:Y:S02]  /*2ce0*/  UIMAD UR49, UR6, UR10, UR49 ;  /* 0x0000000a063172a4 */ /* 0x000fe4000f8e0231 */
[----:B------:R-:W-:-:S12]  /*2cf0*/  UIMAD UR50, UR4, UR12, UR50 ;  /* 0x0000000c043272a4 */ /* 0x000fd8000f8e0232 */
.L_x_39:
[----:B------:R-:W-:Y:S01]  /*2d00*/  R2UR UR5, R58 ;  /* 0x000000003a0572ca */ /* 0x000fe200000e0000 */
[----:B------:R-:W-:Y:S01]  /*2d10*/  UMOV UR34, UR42 ;  /* 0x0000002a00227c82 */ /* 0x000fe20008000000 */
[----:B------:R-:W-:Y:S02]  /*2d20*/  R2UR UR4, R57 ;  /* 0x00000000390472ca */ /* 0x000fe400000e0000 */
[----:B------:R-:W-:Y:S02]  /*2d30*/  PLOP3.LUT P1, PT, PT, PT, PT, 0x80, 0x8 ;  /* 0x000000000008781c */ /* 0x000fe40003f2f070 */
[----:B------:R-:W-:-:S07]  /*2d40*/  LOP3.LUT R2, R2, 0x1, RZ, 0x3c, !PT ;  /* 0x0000000102027812 */ /* 0x000fce00078e3cff */
[----:B------:R-:W-:Y:S02]  /*2d50*/  UIADD3 UR51, UPT, UPT, UR50, UR5, URZ ;  /* 0x0000000532337290 */ /* 0x000fe4000fffe0ff */
[----:B------:R-:W-:Y:S01]  /*2d60*/  UIADD3 UR24, UPT, UPT, UR49, UR4, URZ ;  /* 0x0000000431187290 */ /* 0x000fe2000fffe0ff */
[----:B------:R-:W-:Y:S11]  /*2d70*/  BRA.U UP1, `(.L_x_40) ;  /* 0xffffffe901dc7547 */ /* 0x000ff6000b83ffff */
[----:B------:R-:W-:Y:S01]  /*2d80*/  UIADD3 UR36, UPT, UPT, UR36, 0x88, URZ ;  /* 0x0000008824247890 */ /* 0x000fe2000fffe0ff */
[----:B------:R-:W-:-:S03]  /*2d90*/  SHF.L.U32 R2, R3, 0x1f, RZ ;  /* 0x0000001f03027819 */ /* 0x000fc600000006ff */
[----:B------:R-:W-:-:S09]  /*2da0*/  ULEA UR4, UR29, UR36, 0x3 ;  /* 0x000000241d047291 */ /* 0x000fd2000f8e18ff */
[----:B------:R-:W1:Y:S02]  /*2db0*/  SYNCS.PHASECHK.TRANS64.TRYWAIT P0, [UR4], R2 ;  /* 0x00000002ff0075a7 */ /* 0x000e640008001104 */
[----:B-1----:R-:W-:Y:S05]  /*2dc0*/  @!P0 BRA `(.L_x_41) ;  /* 0x0000006400b88947 */ /* 0x002fea0003800000 */
.L_x_149:
[----:B------:R-:W-:-:S04]  /*2dd0*/  UIADD3 UR4, UPT, UPT, UR29, 0x1, URZ ;  /* 0x000000011d047890 */ /* 0x000fc8000fffe0ff */
[----:B------:R-:W-:-:S04]  /*2de0*/  UISETP.NE.AND UP0, UPT, UR4, 0x11, UPT ;  /* 0x000000110400788c */ /* 0x000fc8000bf05270 */
[----:B------:R-:W-:Y:S02]  /*2df0*/  USEL UR6, URZ, 0x1, UP0 ;  /* 0x00000001ff067887 */ /* 0x000fe40008000000 */
[----:B------:R-:W-:-:S04]  /*2e00*/  USEL UR4, UR4, URZ, UP0 ;  /* 0x000000ff04047287 */ /* 0x000fc80008000000 */
[----:B------:R-:W-:Y:S01]  /*2e10*/  ULEA UR5, UR4, UR36, 0x3 ;  /* 0x0000002404057291 */ /* 0x000fe2000f8e18ff */
[----:B-1----:R-:W-:-:S04]  /*2e20*/  LOP3.LUT R2, R3, UR6, RZ, 0x3c, !PT ;  /* 0x0000000603027c12 */ /* 0x002fc8000f8e3cff */
[----:B------:R-:W-:-:S04]  /*2e30*/  SHF.L.U32 R3, R2, 0x1f, RZ ;  /* 0x0000001f02037819 */ /* 0x000fc800000006ff */
[----:B------:R-:W1:Y:S02]  /*2e40*/  SYNCS.PHASECHK.TRANS64.TRYWAIT P0, [UR5], R3 ;  /* 0x00000003ff0075a7 */ /* 0x000e640008001105 */
[----:B-1----:R-:W-:Y:S05]  /*2e50*/  @!P0 BRA `(.L_x_42) ;  /* 0x0000006400ac8947 */ /* 0x002fea0003800000 */
.L_x_151:
[----:B------:R-:W-:-:S04]  /*2e60*/  UIADD3 UR4, UPT, UPT, UR4, 0x1, URZ ;  /* 0x0000000104047890 */ /* 0x000fc8000fffe0ff */
[----:B------:R-:W-:-:S04]  /*2e70*/  UISETP.NE.AND UP0, UPT, UR4, 0x11, UPT ;  /* 0x000000110400788c */ /* 0x000fc8000bf05270 */
[----:B------:R-:W-:Y:S02]  /*2e80*/  USEL UR6, URZ, 0x1, UP0 ;  /* 0x00000001ff067887 */ /* 0x000fe40008000000 */
[----:B------:R-:W-:-:S04]  /*2e90*/  USEL UR4, UR4, URZ, UP0 ;  /* 0x000000ff04047287 */ /* 0x000fc80008000000 */
[----:B------:R-:W-:Y:S01]  /*2ea0*/  ULEA UR5, UR4, UR36, 0x3 ;  /* 0x0000002404057291 */ /* 0x000fe2000f8e18ff */
[----:B------:R-:W-:-:S04]  /*2eb0*/  LOP3.LUT R2, R2, UR6, RZ, 0x3c, !PT ;  /* 0x0000000602027c12 */ /* 0x000fc8000f8e3cff */
[----:B-1----:R-:W-:-:S04]  /*2ec0*/  SHF.L.U32 R3, R2, 0x1f, RZ ;  /* 0x0000001f02037819 */ /* 0x002fc800000006ff */
[----:B------:R-:W1:Y:S02]  /*2ed0*/  SYNCS.PHASECHK.TRANS64.TRYWAIT P0, [UR5], R3 ;  /* 0x00000003ff0075a7 */ /* 0x000e640008001105 */
[----:B-1----:R-:W-:Y:S05]  /*2ee0*/  @!P0 BRA `(.L_x_43) ;  /* 0x0000006400a08947 */ /* 0x002fea0003800000 */
.L_x_153:
        /* <DEDUP_REMOVED lines=9> */
.L_x_155:
        /* <DEDUP_REMOVED lines=9> */
.L_x_157:
        /* <DEDUP_REMOVED lines=9> */
.L_x_159:
        /* <DEDUP_REMOVED lines=9> */
.L_x_161:
        /* <DEDUP_REMOVED lines=9> */
.L_x_163:
        /* <DEDUP_REMOVED lines=9> */
.L_x_165:
        /* <DEDUP_REMOVED lines=9> */
.L_x_167:
        /* <DEDUP_REMOVED lines=9> */
.L_x_169:
        /* <DEDUP_REMOVED lines=9> */
.L_x_171:
        /* <DEDUP_REMOVED lines=9> */
.L_x_173:
        /* <DEDUP_REMOVED lines=9> */
.L_x_175:
        /* <DEDUP_REMOVED lines=9> */
.L_x_177:
        /* <DEDUP_REMOVED lines=9> */
.L_x_179:
[----:B------:R-:W-:-:S04]  /*3640*/  UIADD3 UR4, UPT, UPT, UR4, 0x1, URZ ;  /* 0x0000000104047890 */ /* 0x000fc8000fffe0ff */
[----:B------:R-:W-:-:S04]  /*3650*/  UISETP.NE.AND UP0, UPT, UR4, 0x11, UPT ;  /* 0x000000110400788c */ /* 0x000fc8000bf05270 */
[----:B------:R-:W-:Y:S02]  /*3660*/  USEL UR5, URZ, 0x1, UP0 ;  /* 0x00000001ff057887 */ /* 0x000fe40008000000 */
[----:B------:R-:W-:-:S04]  /*3670*/  USEL UR4, UR4, URZ, UP0 ;  /* 0x000000ff04047287 */ /* 0x000fc80008000000 */
[----:B------:R-:W-:Y:S01]  /*3680*/  ULEA UR4, UR4, UR36, 0x3 ;  /* 0x0000002404047291 */ /* 0x000fe2000f8e18ff */
[----:B------:R-:W-:-:S04]  /*3690*/  LOP3.LUT R2, R2, UR5, RZ, 0x3c, !PT ;  /* 0x0000000502027c12 */ /* 0x000fc8000f8e3cff */
[----:B------:R-:W-:Y:S01]  /*36a0*/  SHF.L.U32 R2, R2, 0x1f, RZ ;  /* 0x0000001f02027819 */ /* 0x000fe200000006ff */
[----:B-1----:R-:W-:-:S07]  /*36b0*/  IMAD.U32 R0, RZ, RZ, UR4 ;  /* 0x00000004ff007e24 */ /* 0x002fce000f8e00ff */
.L_x_57:
[----:B-1----:R1:W2:Y:S02]  /*36c0*/  SYNCS.PHASECHK.TRANS64.TRYWAIT P0, [R0+URZ], R2 ;  /* 0x00000002000075a7 */ /* 0x0022a400080011ff */
[----:B--2---:R-:W-:Y:S05]  /*36d0*/  @!P0 NANOSLEEP.SYNCS 0x989680 ;  /* 0x009896800000895d */ /* 0x004fea0003900000 */
[----:B------:R-:W2:Y:S02]  /*36e0*/  @!P0 SYNCS.PHASECHK.TRANS64 P0, [R0+URZ], R2 ;  /* 0x00000002000085a7 */ /* 0x000ea400080010ff */
[----:B--2---:R-:W-:Y:S05]  /*36f0*/  @P0 EXIT ;  /* 0x000000000000094d */ /* 0x004fea0003800000 */
[----:B------:R-:W-:Y:S05]  /*3700*/  BRA `(.L_x_57) ;  /* 0xfffffffc00ec7947 */ /* 0x000fea000383ffff */
.L_x_22:
[----:B------:R-:W2:Y:S02]  /*3710*/  S2UR UR4, SR_CgaCtaId ;  /* 0x00000000000479c3 */ /* 0x000ea40000008800 */
[----:B--2---:R-:W-:-:S04]  /*3720*/  UISETP.NE.AND UP0, UPT, UR4, URZ, UPT ;  /* 0x000000ff0400728c */ /* 0x004fc8000bf05270 */
[----:B------:R-:W-:-:S09]  /*3730*/  UISETP.NE.OR UP0, UPT, UR18, 0x1, UP0 ;  /* 0x000000011200788c */ /* 0x000fd20008705670 */
[----:B------:R-:W-:Y:S05]  /*3740*/  BRA.U UP0, `(.L_x_58) ;  /* 0x0000000100b47547 */ /* 0x000fea000b800000 */
[----:B------:R-:W2:Y:S01]  /*3750*/  S2UR UR5, SR_CgaCtaId ;  /* 0x00000000000579c3 */ /* 0x000ea20000008800 */
[----:B------:R-:W-:Y:S01]  /*3760*/  UMOV UR4, 0x400 ;  /* 0x0000040000047882 */ /* 0x000fe20000000000 */
[----:B------:R-:W-:Y:S01]  /*3770*/  HFMA2 R3, -RZ, RZ, 0, 5.9604644775390625e-08 ;  /* 0x00000001ff037431 */ /* 0x000fe200000001ff */
[----:B------:R-:W-:Y:S01]  /*3780*/  ISETP.GE.U32.AND P0, PT, R2, 0x2, PT ;  /* 0x000000020200780c */ /* 0x000fe20003f06070 */
[----:B------:R-:W-:Y:S01]  /*3790*/  IMAD.MOV.U32 R8, RZ, RZ, RZ ;  /* 0x000000ffff087224 */ /* 0x000fe200078e00ff */
[----:B--2---:R-:W-:-:S04]  /*37a0*/  ULEA UR4, UR5, UR4, 0x18 ;  /* 0x0000000405047291 */ /* 0x004fc8000f8ec0ff */
[----:B------:R-:W-:Y:S02]  /*37b0*/  UIADD3 UR5, UPT, UPT, UR4, 0x168, URZ ;  /* 0x0000016804057890 */ /* 0x000fe4000fffe0ff */
[----:B------:R-:W-:Y:S02]  /*37c0*/  UIADD3 UR8, UPT, UPT, UR4, 0x160, URZ ;  /* 0x0000016004087890 */ /* 0x000fe4000fffe0ff */
[----:B------:R-:W-:-:S12]  /*37d0*/  UPRMT UR5, URZ, 0x654, UR5 ;  /* 0x00000654ff057896 */ /* 0x000fd80008000005 */
.L_x_61:
[----:B------:R-:W-:Y:S01]  /*37e0*/  SHF.L.U32 R6, R3, 0x1f, RZ ;  /* 0x0000001f03067819 */ /* 0x000fe200000006ff */
[----:B------:R-:W-:Y:S02]  /*37f0*/  IMAD.U32 R4, RZ, RZ, UR8 ;  /* 0x00000008ff047e24 */ /* 0x000fe4000f8e00ff */
[----:B------:R-:W-:Y:S01]  /*3800*/  @!P0 IMAD.MOV.U32 R5, RZ, RZ, 0x10 ;  /* 0x00000010ff058424 */ /* 0x000fe200078e00ff */
[----:B------:R-:W2:Y:S02]  /*3810*/  SYNCS.PHASECHK.TRANS64.TRYWAIT P1, [UR4+0x168], R6 ;  /* 0x00016806ff0075a7 */ /* 0x000ea40008021104 */
[----:B------:R-:W-:-:S04]  /*3820*/  PRMT R4, R2, 0x654, R4 ;  /* 0x0000065402047816 */ /* 0x000fc80000000004 */
[----:B------:R-:W-:Y:S01]  /*3830*/  SEL R0, R4, R0, !P0 ;  /* 0x0000000004007207 */ /* 0x000fe20004000000 */
[----:B--2---:R-:W-:Y:S06]  /*3840*/  @!P1 BRA `(.L_x_59) ;  /* 0x0000006000989947 */ /* 0x004fec0003800000 */
.L_x_181:
[----:B------:R-:W-:Y:S01]  /*3850*/  UIADD3 UR6, UPT, UPT, UR4, 0x1a0, URZ ;  /* 0x000001a004067890 */ /* 0x000fe2000fffe0ff */
[----:B------:R3:W-:Y:S01]  /*3860*/  @!P0 SYNCS.ARRIVE.TRANS64.RED RZ, [R0+URZ], R5 ;  /* 0x0000000500ff89a7 */ /* 0x0007e200080004ff */
[----:B------:R-:W-:Y:S01]  /*3870*/  UIADD3 UR7, UPT, UPT, UR4, 0x160, URZ ;  /* 0x0000016004077890 */ /* 0x000fe2000fffe0ff */
[----:B------:R-:W-:-:S08]  /*3880*/  LOP3.LUT R3, R3, 0x1, RZ, 0x3c, !PT ;  /* 0x0000000103037812 */ /* 0x000fd000078e3cff */
[----:B------:R-:W-:Y:S06]  /*3890*/  UGETNEXTWORKID.BROADCAST [UR6], [UR7] ;  /* 0x00000000060073ca */ /* 0x000fec0008000100 */
[----:B---3--:R-:W-:-:S04]  /*38a0*/  SHF.L.U32 R5, R8, 0x1f, RZ ;  /* 0x0000001f08057819 */ /* 0x008fc800000006ff */
[----:B------:R-:W3:Y:S02]  /*38b0*/  SYNCS.PHASECHK.TRANS64.TRYWAIT P1, [UR4+0x160], R5 ;  /* 0x00016005ff0075a7 */ /* 0x000ee40008021104 */
[----:B---3--:R-:W-:Y:S05]  /*38c0*/  @!P1 BRA `(.L_x_60) ;  /* 0x0000006000909947 */ /* 0x008fea0003800000 */
.L_x_183:
[----:B--2---:R-:W2:Y:S01]  /*38d0*/  LDS.128 R4, [UR4+0x1a0] ;  /* 0x0001a004ff047984 */ /* 0x004ea20008000c00 */
[----:B------:R-:W-:Y:S01]  /*38e0*/  LOP3.LUT R8, R8, 0x1, RZ, 0x3c, !PT ;  /* 0x0000000108087812 */ /* 0x000fe200078e3cff */
[----:B------:R-:W-:Y:S01]  /*38f0*/  @!PT LDS RZ, [RZ] ;  /* 0x00000000fffff984 */ /* 0x000fe20000000800 */
[----:B------:R-:W-:Y:S01]  /*3900*/  @!PT LDS RZ, [RZ] ;  /* 0x00000000fffff984 */ /* 0x000fe20000000800 */
[----:B------:R-:W-:Y:S01]  /*3910*/  @!PT LDS RZ, [RZ] ;  /* 0x00000000fffff984 */ /* 0x000fe20000000800 */
[----:B------:R-:W-:Y:S01]  /*3920*/  @!PT LDS RZ, [RZ] ;  /* 0x00000000fffff984 */ /* 0x000fe20000000800 */
[----:B------:R3:W-:Y:S06]  /*3930*/  MEMBAR.ALL.CTA ;  /* 0x0000000000007992 */ /* 0x0007ec0000008000 */
[----:B---3--:R-:W3:Y:S02]  /*3940*/  FENCE.VIEW.ASYNC.S ;  /* 0x00000000000073c6 */ /* 0x008ee40000000000 */
[----:B---3--:R-:W-:Y:S01]  /*3950*/  SYNCS.ARRIVE.TRANS64.RED.A1T0 RZ, [UR5], RZ ;  /* 0x000000ffffff79a7 */ /* 0x008fe20008100405 */
[----:B--2---:R-:W-:-:S13]  /*3960*/  LOP3.LUT P1, RZ, R6, 0x1, RZ, 0xc0, !PT ;  /* 0x0000000106ff7812 */ /* 0x004fda000782c0ff */
[----:B------:R-:W-:Y:S05]  /*3970*/  @P1 BRA `(.L_x_61) ;  /* 0xfffffffc00981947 */ /* 0x000fea000383ffff */
[----:B------:R-:W-:-:S04]  /*3980*/  SHF.L.U32 R0, R3, 0x1f, RZ ;  /* 0x0000001f03007819 */ /* 0x000fc800000006ff */
[----:B------:R-:W2:Y:S02]  /*3990*/  SYNCS.PHASECHK.TRANS64 P0, [UR4+0x168], R0 ;  /* 0x00016800ff0075a7 */ /* 0x000ea40008001004 */
[----:B-12---:R-:W-:Y:S05]  /*39a0*/  @P0 EXIT ;  /* 0x000000000000094d */ /* 0x006fea0003800000 */
[----:B------:R-:W-:-:S07]  /*39b0*/  MOV R0, UR4 ;  /* 0x0000000400007c02 */ /* 0x000fce0008000f00 */
.L_x_62:
[----:B-1----:R-:W-:-:S04]  /*39c0*/  SHF.L.U32 R2, R3, 0x1f, RZ ;  /* 0x0000001f03027819 */ /* 0x002fc800000006ff */
[----:B------:R1:W2:Y:S03]  /*39d0*/  SYNCS.PHASECHK.TRANS64.TRYWAIT P0, [R0+URZ+0x168], R2 ;  /* 0x00016802000075a7 */ /* 0x0002a600080011ff */
[----:B--2---:R-:W-:Y:S05]  /*39e0*/  @!P0 NANOSLEEP.SYNCS 0x989680 ;  /* 0x009896800000895d */ /* 0x004fea0003900000 */
[----:B------:R-:W2:Y:S02]  /*39f0*/  @!P0 SYNCS.PHASECHK.TRANS64 P0, [R0+URZ+0x168], R2 ;  /* 0x00016802000085a7 */ /* 0x000ea400080010ff */
[----:B--2---:R-:W-:Y:S05]  /*3a00*/  @P0 EXIT ;  /* 0x000000000000094d */ /* 0x004fea0003800000 */
[----:B------:R-:W-:Y:S05]  /*3a10*/  BRA `(.L_x_62) ;  /* 0xfffffffc00e87947 */ /* 0x000fea000383ffff */
.L_x_58:
[----:B------:R-:W-:Y:S05]  /*3a20*/  BRA.U UP5, `(.L_x_63) ;  /* 0x0000000d05547547 */ /* 0x000fea000b800000 */
[----:B------:R-:W2:Y:S01]  /*3a30*/  S2UR UR7, SR_CgaCtaId ;  /* 0x00000000000779c3 */ /* 0x000ea20000008800 */
[----:B------:R-:W-:Y:S01]  /*3a40*/  UMOV UR4, 0x40 ;  /* 0x0000004000047882 */ /* 0x000fe20000000000 */
[----:B------:R-:W-:Y:S01]  /*3a50*/  NOP ;  /* 0x0000000000007918 */ /* 0x000fe20000000000 */
[----:B------:R-:W-:Y:S01]  /*3a60*/  UMOV UR6, 0x400 ;  /* 0x0000040000067882 */ /* 0x000fe20000000000 */
[----:B--2---:R-:W-:Y:S02]  /*3a70*/  ULEA UR5, UR7, UR4, 0x18 ;  /* 0x0000000407057291 */ /* 0x004fe4000f8ec0ff */
[----:B------:R-:W-:-:S07]  /*3a80*/  ULEA UR6, UR7, UR6, 0x18 ;  /* 0x0000000607067291 */ /* 0x000fce000f8ec0ff */
[----:B------:R-:W2:Y:S02]  /*3a90*/  LDS.U8 R2, [UR5+0x1c] ;  /* 0x00001c05ff027984 */ /* 0x000ea40008000000 */
[----:B--2---:R-:W-:-:S13]  /*3aa0*/  ISETP.NE.AND P0, PT, R2, RZ, PT ;  /* 0x000000ff0200720c */ /* 0x004fda0003f05270 */
[----:B------:R-:W-:Y:S05]  /*3ab0*/  @P0 BRA `(.L_x_64) ;  /* 0x0000000000580947 */ /* 0x000fea0003800000 */
[----:B------:R-:W-:-:S13]  /*3ac0*/  ELECT P0, URZ, PT ;  /* 0x0000000000ff782f */ /* 0x000fda0003800000 */
[----:B------:R-:W-:Y:S05]  /*3ad0*/  @!P0 BRA `(.L_x_65) ;  /* 0x0000000000608947 */ /* 0x000fea0003800000 */
[----:B------:R-:W-:Y:S01]  /*3ae0*/  UMOV UR4, 0x10 ;  /* 0x0000001000047882 */ /* 0x000fe20000000000 */
[----:B------:R-:W-:Y:S01]  /*3af0*/  HFMA2 R2, -RZ, RZ, 0, 5.9604644775390625e-08 ;  /* 0x00000001ff027431 */ /* 0x000fe200000001ff */
[----:B------:R-:W-:-:S03]  /*3b00*/  MOV R3, 0xffff ;  /* 0x0000ffff00037802 */ /* 0x000fc60000000f00 */
[----:B------:R-:W-:Y:S04]  /*3b10*/  DEPBAR.LE SB2, 0x36 ;  /* 0x0000ad800000791a */ /* 0x000fe80000000000 */
[----:B------:R-:W2:Y:S02]  /*3b20*/  UTCATOMSWS.FIND_AND_SET.ALIGN UP0, UR4, UR4 ;  /* 0x00000004000475e3 */ /* 0x000ea40008000800 */
[----:B--2---:R-:W-:Y:S01]  /*3b30*/  MOV R4, UR4 ;  /* 0x0000000400047c02 */ /* 0x004fe20008000f00 */
[----:B------:R-:W-:Y:S06]  /*3b40*/  BRA.U UP0, `(.L_x_66) ;  /* 0x0000000100187547 */ /* 0x000fec000b800000 */
.L_x_67:
[----:B------:R-:W-:Y:S05]  /*3b50*/  NANOSLEEP 0x64 ;  /* 0x000000640000795d */ /* 0x000fea0003800000 */
[----:B------:R-:W-:-:S05]  /*3b60*/  UMOV UR4, 0x10 ;  /* 0x0000001000047882 */ /* 0x000fca0000000000 */
[----:B------:R-:W-:Y:S04]  /*3b70*/  DEPBAR.LE SB2, 0x36 ;  /* 0x0000ad800000791a */ /* 0x000fe80000000000 */
[----:B------:R-:W2:Y:S02]  /*3b80*/  UTCATOMSWS.FIND_AND_SET.ALIGN UP0, UR4, UR4 ;  /* 0x00000004000475e3 */ /* 0x000ea40008000800 */
[----:B--2---:R-:W-:Y:S01]  /*3b90*/  MOV R4, UR4 ;  /* 0x0000000400047c02 */ /* 0x004fe20008000f00 */
[----:B------:R-:W-:Y:S05]  /*3ba0*/  BRA.U !UP0, `(.L_x_67) ;  /* 0xfffffffd08e87547 */ /* 0x000fea000b83ffff */
.L_x_66:
[-C--:B------:R-:W-:Y:S02]  /*3bb0*/  SHF.L.U32 R3, R3, R4.reuse, RZ ;  /* 0x0000000403037219 */ /* 0x080fe400000006ff */
[----:B------:R-:W-:Y:S01]  /*3bc0*/  SHF.L.U32 R2, R2, R4, RZ ;  /* 0x0000000402027219 */ /* 0x000fe200000006ff */
[----:B------:R-:W-:Y:S02]  /*3bd0*/  IMAD.SHL.U32 R4, R4, 0x20, RZ ;  /* 0x0000002004047824 */ /* 0x000fe400078e00ff */
[----:B------:R2:W-:Y:S04]  /*3be0*/  ATOMS.OR RZ, [UR5+0x14], R3 ;  /* 0x00001403ffff798c */ /* 0x0005e8000b000005 */
[----:B------:R2:W-:Y:S04]  /*3bf0*/  ATOMS.OR RZ, [UR5+0x18], R2 ;  /* 0x00001802ffff798c */ /* 0x0005e8000b000005 */
[----:B------:R2:W-:Y:S01]  /*3c00*/  STS [UR6+0x1b0], R4 ;  /* 0x0001b004ff007988 */ /* 0x0005e20008000806 */
[----:B------:R-:W-:Y:S05]  /*3c10*/  BRA `(.L_x_65) ;  /* 0x0000000000107947 */ /* 0x000fea0003800000 */
.L_x_64:
[----:B------:R-:W-:-:S05]  /*3c20*/  MOV R2, 0xffffffff ;  /* 0xffffffff00027802 */ /* 0x000fca0000000f00 */
[----:B------:R2:W-:Y:S02]  /*3c30*/  STS [UR6+0x1b0], R2 ;  /* 0x0001b002ff007988 */ /* 0x0005e40008000806 */
[----:B--2---:R-:W-:Y:S02]  /*3c40*/  MOV R2, 0x3c60 ;  /* 0x00003c6000027802 */ /* 0x004fe40000000f00 */
[----:B-1---5:R-:W-:Y:S05]  /*3c50*/  CALL.REL.NOINC `($__internal_1_$__cuda_sm10x_tcgen05_guardrail_trap_phase_invalid_during_alloc) ;  /* 0x0000006400a07944 */ /* 0x022fea0003c00000 */
.L_x_65:
[----:B------:R-:W-:Y:S05]  /*3c60*/  WARPSYNC.ALL ;  /* 0x0000000000007948 */ /* 0x000fea0003800000 */
[----:B------:R-:W3:Y:S01]  /*3c70*/  S2UR UR4, SR_CgaCtaId ;  /* 0x00000000000479c3 */ /* 0x000ee20000008800 */
[----:B------:R-:W-:Y:S01]  /*3c80*/  UMOV UR18, 0x400 ;  /* 0x0000040000127882 */ /* 0x000fe20000000000 */
[----:B------:R-:W-:-:S06]  /*3c90*/  NOP ;  /* 0x0000000000007918 */ /* 0x000fcc0000000000 */
[----:B------:R-:W-:Y:S06]  /*3ca0*/  BAR.ARV 0x6, 0xa0 ;  /* 0x0182800000007b1d */ /* 0x000fec0000002000 */
[----:B------:R-:W4:Y:S01]  /*3cb0*/  LDCU.64 UR6, c[0x0][0x388] ;  /* 0x00007100ff0677ac */ /* 0x000f220008000a00 */
[----:B------:R-:W-:Y:S01]  /*3cc0*/  LOP3.LUT R0, R0, 0xffff, RZ, 0xc0, !PT ;  /* 0x0000ffff00007812 */ /* 0x000fe200078ec0ff */
[----:B------:R-:W-:Y:S01]  /*3cd0*/  IMAD.MOV.U32 R9, RZ, RZ, 0x1 ;  /* 0x00000001ff097424 */ /* 0x000fe200078e00ff */
[----:B------:R-:W1:Y:S02]  /*3ce0*/  LDCU.64 UR8, c[0x0][0x390] ;  /* 0x00007200ff0877ac */ /* 0x000e640008000a00 */
[----:B------:R-:W-:Y:S01]  /*3cf0*/  R2UR UR19, R0 ;  /* 0x00000000001372ca */ /* 0x000fe200000e0000 */
[----:B------:R-:W-:-:S02]  /*3d00*/  IMAD.MOV.U32 R8, RZ, RZ, RZ ;  /* 0x000000ffff087224 */ /* 0x000fc400078e00ff */
[----:B--2---:R-:W-:Y:S01]  /*3d10*/  IMAD.MOV.U32 R3, RZ, RZ, RZ ;  /* 0x000000ffff037224 */ /* 0x004fe200078e00ff */
[----:B------:R-:W-:Y:S01]  /*3d20*/  UMOV UR22, URZ ;  /* 0x000000ff00167c82 */ /* 0x000fe20008000000 */
[----:B---3--:R-:W-:Y:S01]  /*3d30*/  ULEA UR18, UR4, UR18, 0x18 ;  /* 0x0000001204127291 */ /* 0x008fe2000f8ec0ff */
[----:B------:R-:W-:Y:S01]  /*3d40*/  UMOV UR17, URZ ;  /* 0x000000ff00117c82 */ /* 0x000fe20008000000 */
[----:B------:R-:W-:Y:S01]  /*3d50*/  UMOV UR26, 0x0 ;  /* 0x00000000001a7882 */ /* 0x000fe20000000000 */
[----:B------:R-:W-:Y:S01]  /*3d60*/  UMOV UR27, 0x4200010 ;  /* 0x04200010001b7882 */ /* 0x000fe20000000000 */
[----:B------:R-:W-:Y:S01]  /*3d70*/  UMOV UR24, 0x0 ;  /* 0x0000000000187882 */ /* 0x000fe20000000000 */
[----:B------:R-:W-:Y:S01]  /*3d80*/  UMOV UR25, 0x4200010 ;  /* 0x0420001000197882 */ /* 0x000fe20000000000 */
[----:B----4-:R-:W-:-:S03]  /*3d90*/  UIADD3 UR4, UPT, UPT, UR6, 0x1f, URZ ;  /* 0x0000001f06047890 */ /* 0x010fc6000fffe0ff */
[----:B------:R-:W2:Y:S01]  /*3da0*/  LDS R2, [UR18+0x1b0] ;  /* 0x0001b012ff027984 */ /* 0x000ea20008000800 */
[----:B------:R-:W-:Y:S02]  /*3db0*/  UIADD3 UR6, UPT, UPT, UR18, 0x4400, URZ ;  /* 0x0000440012067890 */ /* 0x000fe4000fffe0ff */
[----:B------:R-:W-:Y:S02]  /*3dc0*/  USHF.R.S32.HI UR5, URZ, 0x1f, UR4 ;  /* 0x0000001fff057899 */ /* 0x000fe40008011404 */
[----:B------:R-:W-:Y:S02]  /*3dd0*/  USHF.R.U32.HI UR6, URZ, 0x4, UR6 ;  /* 0x00000004ff067899 */ /* 0x000fe40008011606 */
[----:B------:R-:W-:Y:S02]  /*3de0*/  ULEA.HI UR4, UR5, UR4, URZ, 0x5 ;  /* 0x0000000405047291 */ /* 0x000fe4000f8f28ff */
[----:B------:R-:W-:Y:S02]  /*3df0*/  UIADD3 UR5, UPT, UPT, UR18, 0x15400, URZ ;  /* 0x0001540012057890 */ /* 0x000fe4000fffe0ff */
[----:B------:R-:W-:-:S02]  /*3e00*/  USHF.R.S32.HI UR4, URZ, 0x5, UR4 ;  /* 0x00000005ff047899 */ /* 0x000fc40008011404 */
[----:B------:R-:W-:Y:S02]  /*3e10*/  USHF.R.U32.HI UR5, URZ, 0x4, UR5 ;  /* 0x00000004ff057899 */ /* 0x000fe40008011605 */
[----:B------:R-:W-:Y:S02]  /*3e20*/  UIMAD UR4, UR4, UR7, URZ ;  /* 0x00000007040472a4 */ /* 0x000fe4000f8e02ff */
[----:B------:R-:W-:Y:S02]  /*3e30*/  ULOP3.LUT UR6, UR6, 0x3fff, URZ, 0xc0, !UPT ;  /* 0x00003fff06067892 */ /* 0x000fe4000f8ec0ff */
[----:B-1----:R-:W-:Y:S02]  /*3e40*/  UIMAD UR4, UR4, UR8, URZ ;  /* 0x00000008040472a4 */ /* 0x002fe4000f8e02ff */
[----:B------:R-:W-:Y:S02]  /*3e50*/  ULOP3.LUT UR5, UR5, 0x3fff, URZ, 0xc0, !UPT ;  /* 0x00003fff05057892 */ /* 0x000fe4000f8ec0ff */
[----:B------:R-:W-:-:S02]  /*3e60*/  UIMAD UR7, UR4, UR9, URZ ;  /* 0x00000009040772a4 */ /* 0x000fc4000f8e02ff */
[----:B------:R-:W-:Y:S02]  /*3e70*/  UIADD3 UR4, UPT, UPT, UR18, 0x168, URZ ;  /* 0x0000016812047890 */ /* 0x000fe4000fffe0ff */
[----:B------:R-:W-:Y:S02]  /*3e80*/  ULOP3.LUT UR20, UR6, 0x10000, URZ, 0xfc, !UPT ;  /* 0x0001000006147892 */ /* 0x000fe4000f8efcff */
[----:B------:R-:W-:Y:S02]  /*3e90*/  UPRMT UR28, URZ, 0x654, UR4 ;  /* 0x00000654ff1c7896 */ /* 0x000fe40008000004 */
[----:B------:R-:W-:Y:S02]  /*3ea0*/  ULOP3.LUT UR21, UR5, 0x10000, URZ, 0xfc, !UPT ;  /* 0x0001000005157892 */ /* 0x000fe4000f8efcff */
[----:B------:R-:W-:Y:S02]  /*3eb0*/  UIADD3 UR29, UPT, UPT, UR7, -0x1, URZ ;  /* 0xffffffff071d7890 */ /* 0x000fe4000fffe0ff */
[----:B------:R-:W-:Y:S01]  /*3ec0*/  UISETP.GE.AND UP3, UPT, UR7, 0x1, UPT ;  /* 0x000000010700788c */ /* 0x000fe2000bf66270 */
[C---:B--2---:R-:W-:Y:S01]  /*3ed0*/  VIADD R5, R2.reuse, 0x80 ;  /* 0x0000008002057836 */ /* 0x044fe20000000000 */
[----:B------:R-:W-:-:S04]  /*3ee0*/  LOP3.LUT R4, R2, 0xffff, RZ, 0xc0, !PT ;  /* 0x0000ffff02047812 */ /* 0x000fc800078ec0ff */
[----:B------:R-:W-:-:S05]  /*3ef0*/  LOP3.LUT R5, R5, 0xffff, RZ, 0xc0, !PT ;  /* 0x0000ffff05057812 */ /* 0x000fca00078ec0ff */
[----:B------:R1:W-:Y:S02]  /*3f00*/  STL.64 [R1], R4 ;  /* 0x0000000401007387 */ /* 0x0003e40000100a00 */
.L_x_74:
[----:B-1----:R-:W-:-:S04]  /*3f10*/  SHF.L.U32 R4, R8, 0x1f, RZ ;  /* 0x0000001f08047819 */ /* 0x002fc800000006ff */
[----:B------:R-:W1:Y:S02]  /*3f20*/  SYNCS.PHASECHK.TRANS64.TRYWAIT P0, [UR18+0x160], R4 ;  /* 0x00016004ff0075a7 */ /* 0x000e640008001112 */
[----:B-12-4-:R-:W-:Y:S05]  /*3f30*/  @!P0 BRA `(.L_x_68) ;  /* 0x0000005c000c8947 */ /* 0x016fea0003800000 */
.L_x_185:
[----:B-1----:R-:W1:Y:S01]  /*3f40*/  LDS.128 R4, [UR18+0x1a0] ;  /* 0x0001a012ff047984 */ /* 0x002e620008000c00 */
[----:B------:R-:W-:Y:S01]  /*3f50*/  ULEA UR23, UR22, UR18, 0x3 ;  /* 0x0000001216177291 */ /* 0x000fe2000f8e18ff */
[----:B------:R-:W-:Y:S01]  /*3f60*/  SHF.L.U32 R0, R9, 0x1f, RZ ;  /* 0x0000001f09007819 */ /* 0x000fe200000006ff */
[----:B------:R-:W-:Y:S01]  /*3f70*/  @!PT LDS RZ, [RZ] ;  /* 0x00000000fffff984 */ /* 0x000fe20000000800 */
[----:B------:R-:W-:Y:S01]  /*3f80*/  @!PT LDS RZ, [RZ] ;  /* 0x00000000fffff984 */ /* 0x000fe20000000800 */
[----:B------:R-:W-:Y:S01]  /*3f90*/  @!PT LDS RZ, [RZ] ;  /* 0x00000000fffff984 */ /* 0x000fe20000000800 */
[----:B------:R-:W-:Y:S01]  /*3fa0*/  @!PT LDS RZ, [RZ] ;  /* 0x00000000fffff984 */ /* 0x000fe20000000800 */
[----:B------:R2:W-:Y:S06]  /*3fb0*/  MEMBAR.ALL.CTA ;  /* 0x0000000000007992 */ /* 0x0005ec0000008000 */
[----:B--2---:R-:W2:Y:S02]  /*3fc0*/  FENCE.VIEW.ASYNC.S ;  /* 0x00000000000073c6 */ /* 0x004ea40000000000 */
[----:B--2---:R-:W-:Y:S01]  /*3fd0*/  SYNCS.ARRIVE.TRANS64.RED.A1T0 RZ, [UR28], RZ ;  /* 0x000000ffffff79a7 */ /* 0x004fe2000810041c */
[----:B------:R-:W2:Y:S01]  /*3fe0*/  SYNCS.PHASECHK.TRANS64.TRYWAIT P0, [UR23+0x180], R0 ;  /* 0x00018000ff0075a7 */ /* 0x000ea20008001117 */
[----:B-1----:R-:W-:Y:S01]  /*3ff0*/  LOP3.LUT P2, RZ, R6, 0x1, RZ, 0xc0, !PT ;  /* 0x0000000106ff7812 */ /* 0x002fe2000784c0ff */
[----:B--2---:R-:W-:-:S12]  /*4000*/  @!P0 BRA `(.L_x_69) ;  /* 0x0000005800f08947 */ /* 0x004fd80003800000 */
.L_x_187:
[----:B------:R-:W-:Y:S05]  /*4010*/  BRA.U !UP3, `(.L_x_70) ;  /* 0x000000010bc87547 */ /* 0x000fea000b800000 */
[----:B-1----:R-:W-:Y:S01]  /*4020*/  IMAD.U32 R0, RZ, RZ, UR22 ;  /* 0x00000016ff007e24 */ /* 0x002fe2000f8e00ff */
[----:B------:R-:W-:-:S04]  /*4030*/  ULEA UR4, UR17, UR18, 0x3 ;  /* 0x0000001211047291 */ /* 0x000fc8000f8e18ff */
[----:B------:R-:W-:-:S05]  /*4040*/  LEA R0, R0, R1, 0x2 ;  /* 0x0000000100007211 */ /* 0x000fca00078e10ff */
[----:B------:R1:W5:Y:S01]  /*4050*/  LDL R4, [R0] ;  /* 0x0000000000047983 */ /* 0x0003620000100800 */
[----:B------:R-:W-:Y:S01]  /*4060*/  UPLOP3.LUT UP2, UPT, UPT, UPT, UPT, 0x40, 0x4 ;  /* 0x000000000004789c */ /* 0x000fe20003f4e870 */
[----:B------:R-:W-:Y:S01]  /*4070*/  UMOV UR15, UR29 ;  /* 0x0000001d000f7c82 */ /* 0x000fe20008000000 */
[----:B------:R-:W-:Y:S01]  /*4080*/  UMOV UR8, UR17 ;  /* 0x0000001100087c82 */ /* 0x000fe20008000000 */
[----:B-1----:R-:W-:-:S04]  /*4090*/  SHF.L.U32 R0, R3, 0x1f, RZ ;  /* 0x0000001f03007819 */ /* 0x002fc800000006ff */
[----:B------:R1:W2:Y:S04]  /*40a0*/  SYNCS.PHASECHK.TRANS64.TRYWAIT P1, [UR4], R0 ;  /* 0x00000000ff0075a7 */ /* 0x0002a80008021104 */
.L_x_73:
[----:B------:R-:W-:Y:S01]  /*40b0*/  ULEA UR16, UR8, UR18, 0x3 ;  /* 0x0000001208107291 */ /* 0x000fe2000f8e18ff */
[----:B--234-:R-:W-:Y:S11]  /*40c0*/  @P1 BRA `(.L_x_71) ;  /* 0x00000000000c1947 */ /* 0x01cff60003800000 */
[----:B------:R-:W-:Y:S04]  /*40d0*/  SHF.L.U32 R5, R3, 0x1f, RZ ;  /* 0x0000001f03057819 */ /* 0x000fe800000006ff */
[----:B------:R-:W2:Y:S02]  /*40e0*/  SYNCS.PHASECHK.TRANS64.TRYWAIT P0, [UR16], R5 ;  /* 0x00000005ff0075a7 */ /* 0x000ea40008001110 */
[----:B--2---:R-:W-:Y:S05]  /*40f0*/  @!P0 BRA `(.L_x_72) ;  /* 0x0000005800cc8947 */ /* 0x004fea0003800000 */
.L_x_71:
[----:B------:R-:W-:Y:S01]  /*4100*/  UISETP.NE.AND UP0, UPT, UR15, URZ, UPT ;  /* 0x000000ff0f00728c */ /* 0x000fe2000bf05270 */
[----:B------:R-:W-:Y:S01]  /*4110*/  PLOP3.LUT P1, PT, PT, PT, PT, 0x80, 0x8 ;  /* 0x000000000008781c */ /* 0x000fe20003f2f070 */
[----:B------:R-:W-:Y:S02]  /*4120*/  UIADD3 UR4, UPT, UPT, UR8, 0x1, URZ ;  /* 0x0000000108047890 */ /* 0x000fe4000fffe0ff */
[----:B------:R-:W-:Y:S02]  /*4130*/  ULEA UR10, UR8, UR21, 0x9 ;  /* 0x00000015080a7291 */ /* 0x000fe4000f8e48ff */
[----:B------:R-:W-:Y:S01]  /*4140*/  UISETP.NE.AND UP1, UPT, UR4, 0x11, UPT ;  /* 0x000000110400788c */ /* 0x000fe2000bf25270 */
[----:B------:R-:W-:Y:S01]  /*4150*/  PLOP3.LUT P0, PT, PT, PT, UP0, 0x80, 0x8 ;  /* 0x000000000008781c */ /* 0x000fe20003f0f008 */
[----:B------:R-:W-:Y:S02]  /*4160*/  ULEA UR8, UR8, UR20, 0x8 ;  /* 0x0000001408087291 */ /* 0x000fe4000f8e40ff */
[----:B------:R-:W-:Y:S02]  /*4170*/  USEL UR5, URZ, 0x1, UP1 ;  /* 0x00000001ff057887 */ /* 0x000fe40008800000 */
[----:B------:R-:W-:Y:S02]  /*4180*/  USEL UR17, UR4, URZ, UP1 ;  /* 0x000000ff04117287 */ /* 0x000fe40008800000 */
[----:B------:R-:W-:Y:S02]  /*4190*/  UIADD3 UR12, UPT, UPT, UR10, 0x2, URZ ;  /* 0x000000020a0c7890 */ /* 0x000fe4000fffe0ff */
[----:B------:R-:W-:Y:S01]  /*41a0*/  @UP0 ULEA UR4, UR17, UR18, 0x3 ;  /* 0x0000001211040291 */ /* 0x000fe2000f8e18ff */
[----:B------:R-:W-:Y:S01]  /*41b0*/  LOP3.LUT R3, R3, UR5, RZ, 0x3c, !PT ;  /* 0x0000000503037c12 */ /* 0x000fe2000f8e3cff */
[----:B------:R-:W-:Y:S02]  /*41c0*/  UIADD3 UR6, UPT, UPT, UR8, 0x2, URZ ;  /* 0x0000000208067890 */ /* 0x000fe4000fffe0ff */
[----:B------:R-:W-:Y:S01]  /*41d0*/  UIADD3 UR5, UPT, UPT, UR16, 0x88, URZ ;  /* 0x0000008810057890 */ /* 0x000fe2000fffe0ff */
[----:B-1----:R-:W-:Y:S01]  /*41e0*/  @P0 SHF.L.U32 R0, R3, 0x1f, RZ ;  /* 0x0000001f03000819 */ /* 0x002fe200000006ff */
[----:B------:R-:W-:Y:S01]  /*41f0*/  UMOV UR11, 0x80004020 ;  /* 0x80004020000b7882 */ /* 0x000fe20000000000 */
[----:B------:R-:W-:Y:S01]  /*4200*/  UMOV UR9, 0x80004020 ;  /* 0x8000402000097882 */ /* 0x000fe20000000000 */
[----:B------:R-:W-:Y:S01]  /*4210*/  UMOV UR13, 0x80004020 ;  /* 0x80004020000d7882 */ /* 0x000fe20000000000 */
[----:B------:R3:W4:Y:S01]  /*4220*/  @P0 SYNCS.PHASECHK.TRANS64.TRYWAIT P1, [UR4], R0 ;  /* 0x00000000ff0005a7 */ /* 0x0007220008021104 */
[----:B------:R-:W-:Y:S11]  /*4230*/  ELECT P0, URZ, PT ;  /* 0x0000000000ff782f */ /* 0x000ff60003800000 */
[----:B------:R-:W-:Y:S02]  /*4240*/  @!UPT UIADD3 URZ, UPT, UPT, URZ, URZ, URZ ;  /* 0x000000fffffff290 */ /* 0x000fe4000fffe0ff */
[C---:B-----5:R-:W-:Y:S02]  /*4250*/  @P0 R2UR.BROADCAST UR4, R4.reuse ;  /* 0x00000000040402ca */ /* 0x060fe400008e0000 */
[----:B------:R-:W-:Y:S11]  /*4260*/  ELECT P0, URZ, PT ;  /* 0x0000000000ff782f */ /* 0x000ff60003800000 */
[----:B------:R-:W-:Y:S02]  /*4270*/  @!UPT UIADD3 URZ, UPT, UPT, URZ, URZ, URZ ;  /* 0x000000fffffff290 */ /* 0x000fe4000fffe0ff */
[----:B------:R-:W-:Y:S01]  /*4280*/  @P0 R2UR.BROADCAST UR14, R4 ;  /* 0x00000000040e02ca */ /* 0x000fe200008e0000 */
[----:B------:R-:W-:Y:S01]  /*4290*/  UMOV UR7, 0x80004020 ;  /* 0x8000402000077882 */ /* 0x000fe20000000000 */
[----:B------:R1:W-:Y:S01]  /*42a0*/  UTCHMMA gdesc[UR8], gdesc[UR10], tmem[UR4], tmem[UR26], idesc[UR27], UP2 ;  /* 0x00ff1a0a080075ea */ /* 0x0003e20009000004 */
[----:B------:R-:W-:Y:S10]  /*42b0*/  UPLOP3.LUT UP2, UPT, UPT, UPT, UPT, 0x80, 0x8 ;  /* 0x000000000008789c */ /* 0x000ff40003f4f070 */
[----:B------:R3:W-:Y:S01]  /*42c0*/  UTCHMMA gdesc[UR6], gdesc[UR12], tmem[UR14], tmem[UR24], idesc[UR25], UPT ;  /* 0x00ff180c060075ea */ /* 0x0007e2000b80000e */
[----:B------:R3:W-:Y:S01]  /*42d0*/  UTCBAR.MULTICAST [UR5], URZ, UR19 ;  /* 0x000000ff050073e9 */ /* 0x0007e20008000813 */
[----:B-1----:R-:W-:Y:S02]  /*42e0*/  UIADD3 UR4, UPT, UPT, UR15, 0x1, URZ ;  /* 0x000000010f047890 */ /* 0x002fe4000fffe0ff */
[----:B------:R-:W-:Y:S02]  /*42f0*/  UIADD3 UR9, UPT, UPT, UR15, -0x1, URZ ;  /* 0xffffffff0f097890 */ /* 0x000fe4000fffe0ff */
[----:B------:R-:W-:Y:S01]  /*4300*/  UISETP.GT.U32.AND UP0, UPT, UR4, 0x1, UPT ;  /* 0x000000010400788c */ /* 0x000fe2000bf04070 */
[----:B------:R-:W-:Y:S04]  /*4310*/  UMOV UR8, UR17 ;  /* 0x0000001100087c82 */ /* 0x000fe80008000000 */
[----:B------:R-:W-:Y:S04]  /*4320*/  UMOV UR15, UR9 ;  /* 0x00000009000f7c82 */ /* 0x000fe80008000000 */
[----:B------:R-:W-:Y:S05]  /*4330*/  BRA.U UP0, `(.L_x_73) ;  /* 0xfffffffd005c7547 */ /* 0x000fea000b83ffff */
.L_x_70:
[----:B------:R-:W-:Y:S01]  /*4340*/  UIADD3 UR4, UPT, UPT, UR22, 0x1, URZ ;  /* 0x0000000116047890 */ /* 0x000fe2000fffe0ff */
[----:B------:R-:W-:Y:S01]  /*4350*/  LOP3.LUT R8, R8, 0x1, RZ, 0x3c, !PT ;  /* 0x0000000108087812 */ /* 0x000fe200078e3cff */
[----:B---3--:R-:W-:Y:S02]  /*4360*/  UIADD3 UR5, UPT, UPT, UR23, 0x170, URZ ;  /* 0x0000017017057890 */ /* 0x008fe4000fffe0ff */
[----:B------:R-:W-:-:S04]  /*4370*/  UISETP.NE.AND UP0, UPT, UR4, 0x2, UPT ;  /* 0x000000020400788c */ /* 0x000fc8000bf05270 */
[----:B------:R-:W-:Y:S02]  /*4380*/  USEL UR6, URZ, 0x1, UP0 ;  /* 0x00000001ff067887 */ /* 0x000fe40008000000 */
[----:B------:R-:W-:Y:S01]  /*4390*/  USEL UR22, UR4, URZ, UP0 ;  /* 0x000000ff04167287 */ /* 0x000fe20008000000 */
[----:B------:R2:W-:Y:S03]  /*43a0*/  UTCBAR [UR5], URZ ;  /* 0x000000ff050073e9 */ /* 0x0005e600080000ff */
[----:B------:R-:W-:Y:S01]  /*43b0*/  LOP3.LUT R9, R9, UR6, RZ, 0x3c, !PT ;  /* 0x0000000609097c12 */ /* 0x000fe2000f8e3cff */
[----:B------:R-:W-:Y:S07]  /*43c0*/  @P2 BRA `(.L_x_74) ;  /* 0xfffffff800d02947 */ /* 0x000fee000383ffff */
[----:B------:R-:W3:Y:S01]  /*43d0*/  S2UR UR6, SR_CgaCtaId ;  /* 0x00000000000679c3 */ /* 0x000ee20000008800 */
[----:B------:R-:W-:Y:S01]  /*43e0*/  ELECT P0, URZ, PT ;  /* 0x0000000000ff782f */ /* 0x000fe20003800000 */
[----:B-1----:R-:W-:Y:S01]  /*43f0*/  IMAD.MOV.U32 R0, RZ, RZ, 0x1 ;  /* 0x00000001ff007424 */ /* 0x002fe200078e00ff */
[----:B------:R-:W-:Y:S01]  /*4400*/  UIADD3 UR18, UPT, UPT, UR18, 0x180, URZ ;  /* 0x0000018012127890 */ /* 0x000fe2000fffe0ff */
[----:B------:R-:W-:Y:S01]  /*4410*/  SHF.L.U32 R3, R9, 0x1f, RZ ;  /* 0x0000001f09037819 */ /* 0x000fe200000006ff */
[----:B------:R-:W-:-:S03]  /*4420*/  UMOV UR4, 0x40 ;  /* 0x0000004000047882 */ /* 0x000fc60000000000 */
[----:B------:R-:W-:Y:S01]  /*4430*/  UVIRTCOUNT.DEALLOC.SMPOOL 0x80 ;  /* 0x000000800000784c */ /* 0x000fe20000000000 */
[----:B---3--:R-:W-:Y:S02]  /*4440*/  ULEA UR6, UR6, UR4, 0x18 ;  /* 0x0000000406067291 */ /* 0x008fe4000f8ec0ff */
[----:B------:R-:W-:-:S07]  /*4450*/  ULEA UR4, UR22, UR18, 0x3 ;  /* 0x0000001216047291 */ /* 0x000fce000f8e18ff */
[----:B------:R1:W-:Y:S02]  /*4460*/  @P0 STS.U8 [UR6+0x1c], R0 ;  /* 0x00001c00ff000988 */ /* 0x0003e40008000006 */
[----:B------:R-:W3:Y:S02]  /*4470*/  SYNCS.PHASECHK.TRANS64.TRYWAIT P0, [UR4], R3 ;  /* 0x00000003ff0075a7 */ /* 0x000ee40008001104 */
[----:B-1-3--:R-:W-:Y:S05]  /*4480*/  @!P0 BRA `(.L_x_75) ;  /* 0x0000005800008947 */ /* 0x00afea0003800000 */
.L_x_190:
[----:B------:R-:W-:-:S04]  /*4490*/  UIADD3 UR4, UPT, UPT, UR22, 0x1, URZ ;  /* 0x0000000116047890 */ /* 0x000fc8000fffe0ff */
[----:B------:R-:W-:-:S04]  /*44a0*/  UISETP.NE.AND UP0, UPT, UR4, 0x2, UPT ;  /* 0x000000020400788c */ /* 0x000fc8000bf05270 */
[----:B--2---:R-:W-:Y:S02]  /*44b0*/  USEL UR5, URZ, 0x1, UP0 ;  /* 0x00000001ff057887 */ /* 0x004fe40008000000 */
[----:B------:R-:W-:-:S04]  /*44c0*/  USEL UR4, UR4, URZ, UP0 ;  /* 0x000000ff04047287 */ /* 0x000fc80008000000 */
[----:B------:R-:W-:Y:S01]  /*44d0*/  ULEA UR4, UR4, UR18, 0x3 ;  /* 0x0000001204047291 */ /* 0x000fe2000f8e18ff */
[----:B-1----:R-:W-:-:S04]  /*44e0*/  LOP3.LUT R3, R9, UR5, RZ, 0x3c, !PT ;  /* 0x0000000509037c12 */ /* 0x002fc8000f8e3cff */
[----:B------:R-:W-:-:S04]  /*44f0*/  SHF.L.U32 R3, R3, 0x1f, RZ ;  /* 0x0000001f03037819 */ /* 0x000fc800000006ff */
[----:B------:R-:W1:Y:S02]  /*4500*/  SYNCS.PHASECHK.TRANS64.TRYWAIT P0, [UR4], R3 ;  /* 0x00000003ff0075a7 */ /* 0x000e640008001104 */
[----:B-1----:R-:W-:Y:S05]  /*4510*/  @!P0 BRA `(.L_x_76) ;  /* 0x0000005400f48947 */ /* 0x002fea0003800000 */
.L_x_192:
[----:B------:R-:W-:Y:S01]  /*4520*/  NOP ;  /* 0x0000000000007918 */ /* 0x000fe20000000000 */
[----:B-1----:R-:W1:Y:S01]  /*4530*/  LDS R0, [UR6+0x14] ;  /* 0x00001406ff007984 */ /* 0x002e620008000800 */
[----:B------:R-:W-:Y:S01]  /*4540*/  LOP3.LUT R3, R2, 0xffff, RZ, 0xc0, !PT ;  /* 0x0000ffff02037812 */ /* 0x000fe200078ec0ff */
[----:B------:R-:W-:-:S03]  /*4550*/  IMAD.MOV.U32 R2, RZ, RZ, 0xffff ;  /* 0x0000ffffff027424 */ /* 0x000fc600078e00ff */
[----:B------:R-:W-:-:S04]  /*4560*/  SHF.R.U32.HI R3, RZ, 0x5, R3 ;  /* 0x00000005ff037819 */ /* 0x000fc80000011603 */
[----:B------:R-:W-:-:S04]  /*4570*/  SHF.L.U32 R2, R2, R3, RZ ;  /* 0x0000000302027219 */ /* 0x000fc800000006ff */
[----:B-1----:R-:W-:-:S04]  /*4580*/  LOP3.LUT R0, R0, R2, RZ, 0xc0, !PT ;  /* 0x0000000200007212 */ /* 0x002fc800078ec0ff */
[----:B------:R-:W-:Y:S01]  /*4590*/  ISETP.NE.AND P0, PT, R0, R2, PT ;  /* 0x000000020000720c */ /* 0x000fe20003f05270 */
[----:B------:R-:W-:-:S05]  /*45a0*/  IMAD.MOV.U32 R0, RZ, RZ, 0x1 ;  /* 0x00000001ff007424 */ /* 0x000fca00078e00ff */
[----:B------:R-:W-:-:S07]  /*45b0*/  SHF.L.U32 R0, R0, R3, RZ ;  /* 0x0000000300007219 */ /* 0x000fce00000006ff */
[----:B------:R-:W-:Y:S05]  /*45c0*/  @P0 BRA `(.L_x_77) ;  /* 0x00000000005c0947 */ /* 0x000fea0003800000 */
[----:B------:R-:W1:Y:S02]  /*45d0*/  LDS R3, [UR6+0x18] ;  /* 0x00001806ff037984 */ /* 0x000e640008000800 */
[----:B-1----:R-:W-:-:S04]  /*45e0*/  LOP3.LUT R3, R3, R0, RZ, 0xc0, !PT ;  /* 0x0000000003037212 */ /* 0x002fc800078ec0ff */
[----:B------:R-:W-:-:S13]  /*45f0*/  ISETP.NE.AND P0, PT, R3, R0, PT ;  /* 0x000000000300720c */ /* 0x000fda0003f05270 */
[----:B------:R-:W-:Y:S05]  /*4600*/  @P0 BRA `(.L_x_78) ;  /* 0x0000000000400947 */ /* 0x000fea0003800000 */
[----:B------:R-:W-:Y:S01]  /*4610*/  R2UR UR4, R2 ;  /* 0x00000000020472ca */ /* 0x000fe200000e0000 */
[----:B------:R-:W1:Y:S01]  /*4620*/  S2R R3, SR_LANEID ;  /* 0x0000000000037919 */ /* 0x000e620000000000 */
[----:B------:R-:W-:-:S04]  /*4630*/  LOP3.LUT R0, RZ, R0, RZ, 0x33, !PT ;  /* 0x00000000ff007212 */ /* 0x000fc800078e33ff */
[----:B------:R-:W2:Y:S07]  /*4640*/  REDUX UR7, R0 ;  /* 0x00000000000773c4 */ /* 0x000eae0000000000 */
[----:B------:R-:W-:-:S03]  /*4650*/  ULOP3.LUT UR5, URZ, UR4, URZ, 0x33, !UPT ;  /* 0x00000004ff057292 */ /* 0x000fc6000f8e33ff */
[----:B------:R-:W-:Y:S02]  /*4660*/  VOTEU.ANY UR4, UPT, PT ;  /* 0x0000000000047886 */ /* 0x000fe400038e0100 */
[----:B------:R-:W-:Y:S01]  /*4670*/  UFLO.U32 UR4, UR4 ;  /* 0x00000004000472bd */ /* 0x000fe200080e0000 */
[----:B------:R-:W-:-:S04]  /*4680*/  IMAD.U32 R2, RZ, RZ, UR5 ;  /* 0x00000005ff027e24 */ /* 0x000fc8000f8e00ff */
[----:B------:R-:W3:Y:S02]  /*4690*/  REDUX UR8, R2 ;  /* 0x00000000020873c4 */ /* 0x000ee40000000000 */
[----:B------:R1:W-:Y:S01]  /*46a0*/  UTCATOMSWS.AND URZ, UR5 ;  /* 0x0000000500ff79e3 */ /* 0x0003e20008000000 */
[----:B--2---:R-:W-:Y:S01]  /*46b0*/  IMAD.U32 R0, RZ, RZ, UR7 ;  /* 0x00000007ff007e24 */ /* 0x004fe2000f8e00ff */
[----:B-1----:R-:W-:Y:S01]  /*46c0*/  ISETP.EQ.U32.AND P0, PT, R3, UR4, PT ;  /* 0x0000000403007c0c */ /* 0x002fe2000bf02070 */
[----:B---3--:R-:W-:-:S12]  /*46d0*/  IMAD.U32 R2, RZ, RZ, UR8 ;  /* 0x00000008ff027e24 */ /* 0x008fd8000f8e00ff */
[----:B------:R1:W-:Y:S04]  /*46e0*/  @P0 ATOMS.AND RZ, [UR6+0x14], R2 ;  /* 0x00001402ffff098c */ /* 0x0003e8000a800006 */
[----:B------:R1:W-:Y:S01]  /*46f0*/  @P0 ATOMS.AND RZ, [UR6+0x18], R0 ;  /* 0x00001800ffff098c */ /* 0x0003e2000a800006 */
[----:B------:R-:W-:Y:S05]  /*4700*/  BRA `(.L_x_79) ;  /* 0x0000000000147947 */ /* 0x000fea0003800000 */
.L_x_78:
[----:B------:R-:W-:Y:S02]  /*4710*/  MOV R2, 0x4730 ;  /* 0x0000473000027802 */ /* 0x000fe40000000f00 */
[----:B----45:R-:W-:Y:S05]  /*4720*/  CALL.REL.NOINC `($__internal_0_$__cuda_sm10x_tcgen05_guardrail_trap_col_being_dealloced_not_returned_by_alloc) ;  /* 0x0000005800e07944 */ /* 0x030fea0003c00000 */
[----:B------:R-:W-:Y:S05]  /*4730*/  BRA `(.L_x_79) ;  /* 0x0000000000087947 */ /* 0x000fea0003800000 */
.L_x_77:
[----:B------:R-:W-:Y:S02]  /*4740*/  MOV R2, 0x4760 ;  /* 0x0000476000027802 */ /* 0x000fe40000000f00 */
[----:B----45:R-:W-:Y:S05]  /*4750*/  CALL.REL.NOINC `($__internal_2_$__cuda_sm10x_tcgen05_guardrail_trap_unallocated_columns_being_dealloced) ;  /* 0x0000005800ec7944 */ /* 0x030fea0003c00000 */
.L_x_79:
[----:B------:R-:W-:Y:S01]  /*4760*/  NOP ;  /* 0x0000000000007918 */ /* 0x000fe20000000000 */
[----:B------:R-:W-:Y:S05]  /*4770*/  EXIT ;  /* 0x000000000000794d */ /* 0x000fea0003800000 */
.L_x_63:
[----:B------:R-:W-:-:S09]  /*4780*/  UISETP.NE.OR UP0, UPT, UR18, 0x3, !UP3 ;  /* 0x000000031200788c */ /* 0x000fd2000df05670 */
[----:B------:R-:W-:Y:S05]  /*4790*/  BRA.U UP0, `(.L_x_80) ;  /* 0x0000001100e87547 */ /* 0x000fea000b800000 */
[----:B------:R-:W2:Y:S01]  /*47a0*/  LDCU.64 UR4, c[0x0][0x988] ;  /* 0x00013100ff0477ac */ /* 0x000ea20008000a00 */
[----:B------:R-:W3:Y:S01]  /*47b0*/  S2UR UR10, SR_CgaCtaId ;  /* 0x00000000000a79c3 */ /* 0x000ee20000008800 */
[----:B------:R-:W-:Y:S01]  /*47c0*/  HFMA2 R10, -RZ, RZ, 0, 5.9604644775390625e-08 ;  /* 0x00000001ff0a7431 */ /* 0x000fe200000001ff */
[----:B------:R-:W-:Y:S01]  /*47d0*/  MOV R9, RZ ;  /* 0x000000ff00097202 */ /* 0x000fe20000000f00 */
[----:B------:R-:W4:Y:S01]  /*47e0*/  LDCU UR44, c[0x0][0x370] ;  /* 0x00006e00ff2c77ac */ /* 0x000f220008000800 */
[----:B------:R-:W-:Y:S01]  /*47f0*/  HFMA2 R3, -RZ, RZ, 0, 0.00048828125 ;  /* 0x00001000ff037431 */ /* 0x000fe200000001ff */
[----:B------:R-:W4:Y:S03]  /*4800*/  LDCU.128 UR28, c[0x0][0xc10] ;  /* 0x00018200ff1c77ac */ /* 0x000f260008000c00 */
[----:B------:R-:W1:Y:S01]  /*4810*/  LDC.64 R12, c[0x0][0x348] ;  /* 0x0000d200ff0c7b82 */ /* 0x000e620000000a00 */
[----:B------:R-:W3:Y:S01]  /*4820*/  LDCU UR38, c[0x0][0x374] ;  /* 0x00006e80ff2677ac */ /* 0x000ee20008000800 */
[----:B------:R-:W3:Y:S01]  /*4830*/  LDCU.64 UR26, c[0x0][0x990] ;  /* 0x00013200ff1a77ac */ /* 0x000ee20008000a00 */
[----:B------:R-:W3:Y:S01]  /*4840*/  LDCU UR17, c[0x0][0xc0c] ;  /* 0x00018180ff1177ac */ /* 0x000ee20008000800 */
[----:B--2---:R-:W-:Y:S01]  /*4850*/  UISETP.NE.U32.AND UP0, UPT, UR4, URZ, UPT ;  /* 0x000000ff0400728c */ /* 0x004fe2000bf05070 */
[----:B------:R-:W2:Y:S01]  /*4860*/  LDCU.128 UR32, c[0x0][0xa80] ;  /* 0x00015000ff2077ac */ /* 0x000ea20008000c00 */
[----:B------:R-:W2:Y:S01]  /*4870*/  LDCU UR55, c[0x0][0xc20] ;  /* 0x00018400ff3777ac */ /* 0x000ea20008000800 */
[----:B------:R-:W1:Y:S01]  /*4880*/  LDCU UR4, c[0x0][0xc30] ;  /* 0x00018600ff0477ac */ /* 0x000e620008000800 */
[----:B------:R-:W1:Y:S01]  /*4890*/  LDCU.128 UR40, c[0x0][0xa90] ;  /* 0x00015200ff2877ac */ /* 0x000e620008000c00 */
[----:B------:R-:W-:Y:S01]  /*48a0*/  UMOV UR20, 0x400 ;  /* 0x0000040000147882 */ /* 0x000fe20000000000 */
[----:B----4-:R-:W-:-:S02]  /*48b0*/  UIMAD.WIDE.U32 UR6, UR44, UR28, URZ ;  /* 0x0000001c2c0672a5 */ /* 0x010fc4000f8e00ff */
[----:B---3--:R-:W-:Y:S02]  /*48c0*/  UIMAD.WIDE.U32 UR8, UR38, UR31, URZ ;  /* 0x0000001f260872a5 */ /* 0x008fe4000f8e00ff */
[----:B------:R-:W-:Y:S02]  /*48d0*/  ULEA UR20, UR10, UR20, 0x18 ;  /* 0x000000140a147291 */ /* 0x000fe4000f8ec0ff */
[----:B------:R-:W-:Y:S02]  /*48e0*/  UISETP.NE.AND.EX UP5, UPT, UR5, URZ, UPT, UP0 ;  /* 0x000000ff0500728c */ /* 0x000fe4000bfa5300 */
[----:B------:R-:W-:Y:S02]  /*48f0*/  UISETP.NE.U32.AND UP6, UPT, UR26, URZ, UPT ;  /* 0x000000ff1a00728c */ /* 0x000fe4000bfc5070 */
[----:B------:R-:W-:Y:S02]  /*4900*/  UIADD3 UR46, UPT, UPT, UR20, 0x128, URZ ;  /* 0x00000128142e7890 */ /* 0x000fe4000fffe0ff */
[----:B------:R-:W-:-:S02]  /*4910*/  UIADD3 UR45, UPT, UPT, UR20, 0x168, URZ ;  /* 0x00000168142d7890 */ /* 0x000fc4000fffe0ff */
[----:B------:R-:W-:Y:S02]  /*4920*/  UIADD3 UR37, UPT, UPT, UR20, 0x110, URZ ;  /* 0x0000011014257890 */ /* 0x000fe4000fffe0ff */
[----:B------:R-:W-:Y:S02]  /*4930*/  UIADD3 UR36, UPT, UPT, UR20, 0x118, URZ ;  /* 0x0000011814247890 */ /* 0x000fe4000fffe0ff */
[----:B------:R-:W-:Y:S02]  /*4940*/  UIADD3 UR25, UPT, UPT, UR20, 0x120, URZ ;  /* 0x0000012014197890 */ /* 0x000fe4000fffe0ff */
[----:B------:R-:W-:Y:S02]  /*4950*/  UISETP.NE.AND UP0, UPT, UR39, 0x1, UPT ;  /* 0x000000012700788c */ /* 0x000fe4000bf05270 */
[----:B------:R-:W-:Y:S02]  /*4960*/  UISETP.GE.AND UP2, UPT, UR39, 0x1, UPT ;  /* 0x000000012700788c */ /* 0x000fe4000bf46270 */
[----:B------:R-:W-:Y:S01]  /*4970*/  UISETP.NE.AND UP0, UPT, UR17, 0x1, UPT ;  /* 0x000000011100788c */ /* 0x000fe2000bf05270 */
[----:B------:R-:W-:Y:S01]  /*4980*/  UMOV UR53, UR7 ;  /* 0x0000000700357c82 */ /* 0x000fe20008000000 */
[----:B------:R-:W-:Y:S01]  /*4990*/  UMOV UR50, UR9 ;  /* 0x0000000900327c82 */ /* 0x000fe20008000000 */
[----:B------:R-:W-:-:S02]  /*49a0*/  USEL UR54, URZ, 0x1, UP4 ;  /* 0x00000001ff367887 */ /* 0x000fc4000a000000 */
[----:B------:R-:W-:Y:S02]  /*49b0*/  UISETP.NE.AND UP2, UPT, UR30, 0x1, UPT ;  /* 0x000000011e00788c */ /* 0x000fe4000bf45270 */
[----:B--2---:R-:W-:Y:S01]  /*49c0*/  UISETP.NE.AND UP0, UPT, UR32, 0x1, UPT ;  /* 0x000000012000788c */ /* 0x004fe2000bf05270 */
[----:B------:R-:W2:Y:S01]  /*49d0*/  LDCU UR56, c[0x0][0xaa0] ;  /* 0x00015400ff3877ac */ /* 0x000ea20008000800 */
[----:B------:R-:W-:Y:S01]  /*49e0*/  UPLOP3.LUT UP4, UPT, UPT, UPT, UPT, 0x40, 0x4 ;  /* 0x000000000004789c */ /* 0x000fe20003f8e870 */
[----:B------:R-:W3:Y:S01]  /*49f0*/  LDCU.64 UR18, c[0x0][0xc28] ;  /* 0x00018500ff1277ac */ /* 0x000ee20008000a00 */
[----:B------:R-:W-:Y:S02]  /*4a00*/  UISETP.NE.AND.EX UP6, UPT, UR27, URZ, UPT, UP6 ;  /* 0x000000ff1b00728c */ /* 0x000fe4000bfc5360 */
[----:B------:R-:W-:Y:S02]  /*4a10*/  UPRMT UR46, UR10, 0x654, UR46 ;  /* 0x000006540a2e7896 */ /* 0x000fe4000800002e */
[----:B------:R-:W-:-:S02]  /*4a20*/  UPRMT UR45, URZ, 0x654, UR45 ;  /* 0x00000654ff2d7896 */ /* 0x000fc4000800002d */
[----:B------:R-:W-:Y:S02]  /*4a30*/  UPRMT UR49, UR10, 0x654, UR37 ;  /* 0x000006540a317896 */ /* 0x000fe40008000025 */
[----:B------:R-:W-:Y:S02]  /*4a40*/  UPRMT UR48, UR10, 0x654, UR36 ;  /* 0x000006540a307896 */ /* 0x000fe40008000024 */
[----:B------:R-:W-:Y:S02]  /*4a50*/  UPRMT UR47, UR10, 0x654, UR25 ;  /* 0x000006540a2f7896 */ /* 0x000fe40008000019 */
[----:B------:R-:W-:Y:S02]  /*4a60*/  USHF.R.U32.HI UR53, URZ, UR29, UR53 ;  /* 0x0000001dff357299 */ /* 0x000fe40008011635 */
[----:B------:R-:W-:Y:S02]  /*4a70*/  USHF.R.U32.HI UR50, URZ, UR55, UR50 ;  /* 0x00000037ff327299 */ /* 0x000fe40008011632 */
[----:B-1----:R-:W-:-:S02]  /*4a80*/  UISETP.NE.AND UP3, UPT, UR4, 0x1, UPT ;  /* 0x000000010400788c */ /* 0x002fc4000bf65270 */
[----:B------:R-:W-:Y:S02]  /*4a90*/  UISETP.NE.AND UP2, UPT, UR35, 0x1, UPT ;  /* 0x000000012300788c */ /* 0x000fe4000bf45270 */
[----:B--23--:R-:W-:-:S11]  /*4aa0*/  UISETP.NE.AND UP0, UPT, UR42, 0x1, UPT ;  /* 0x000000012a00788c */ /* 0x00cfd6000bf05270 */
.L_x_91:
[----:B------:R-:W-:Y:S04]  /*4ab0*/  SHF.L.U32 R2, R9, 0x1f, RZ ;  /* 0x0000001f09027819 */ /* 0x000fe800000006ff */
[----:B-1----:R-:W1:Y:S02]  /*4ac0*/  SYNCS.PHASECHK.TRANS64.TRYWAIT P0, [UR20+0x160], R2 ;  /* 0x00016002ff0075a7 */ /* 0x002e640008001114 */
[----:B-1----:R-:W-:Y:S05]  /*4ad0*/  @!P0 BRA `(.L_x_81) ;  /* 0x00000050009c8947 */ /* 0x002fea0003800000 */
.L_x_194:
[----:B------:R-:W2:Y:S01]  /*4ae0*/  LDS.128 R4, [UR20+0x1a0] ;  /* 0x0001a014ff047984 */ /* 0x000ea20008000c00 */
[----:B------:R-:W-:Y:S01]  /*4af0*/  UISETP.GE.AND UP0, UPT, UR39, 0x1, UPT ;  /* 0x000000012700788c */ /* 0x000fe2000bf06270 */
[----:B------:R-:W-:Y:S01]  /*4b00*/  @!PT LDS RZ, [RZ] ;  /* 0x00000000fffff984 */ /* 0x000fe20000000800 */
[----:B------:R-:W-:Y:S01]  /*4b10*/  @!PT LDS RZ, [RZ] ;  /* 0x00000000fffff984 */ /* 0x000fe20000000800 */
[----:B------:R-:W-:Y:S01]  /*4b20*/  @!PT LDS RZ, [RZ] ;  /* 0x00000000fffff984 */ /* 0x000fe20000000800 */
[----:B------:R-:W-:Y:S01]  /*4b30*/  @!PT LDS RZ, [RZ] ;  /* 0x00000000fffff984 */ /* 0x000fe20000000800 */
[----:B------:R3:W-:Y:S06]  /*4b40*/  MEMBAR.ALL.CTA ;  /* 0x0000000000007992 */ /* 0x0007ec0000008000 */
[----:B---3--:R-:W3:Y:S02]  /*4b50*/  FENCE.VIEW.ASYNC.S ;  /* 0x00000000000073c6 */ /* 0x008ee40000000000 */
[----:B---3--:R-:W-:Y:S01]  /*4b60*/  SYNCS.ARRIVE.TRANS64.RED.A1T0 RZ, [UR45], RZ ;  /* 0x000000ffffff79a7 */ /* 0x008fe2000810042d */
[----:B--2---:R-:W-:Y:S11]  /*4b70*/  LOP3.LUT P0, RZ, R6, 0x1, RZ, 0xc0, !PT ;  /* 0x0000000106ff7812 */ /* 0x004ff6000780c0ff */
[----:B------:R-:W-:Y:S02]  /*4b80*/  @!UPT UIADD3 URZ, UPT, UPT, URZ, URZ, URZ ;  /* 0x000000fffffff290 */ /* 0x000fe4000fffe0ff */
[----:B------:R-:W-:Y:S01]  /*4b90*/  VOTEU.ANY UP2, P0 ;  /* 0x0000000000ff7886 */ /* 0x000fe20000040100 */
[----:B------:R-:W-:Y:S11]  /*4ba0*/  PLOP3.LUT P0, PT, PT, PT, UP2, 0x80, 0x8 ;  /* 0x000000000008781c */ /* 0x000ff60003f0f028 */
[----:B------:R-:W-:Y:S02]  /*4bb0*/  @!UPT UIADD3 URZ, UPT, UPT, URZ, URZ, URZ ;  /* 0x000000fffffff290 */ /* 0x000fe4000fffe0ff */
[----:B-1----:R-:W-:Y:S02]  /*4bc0*/  @P0 MOV R2, R4 ;  /* 0x0000000400020202 */ /* 0x002fe40000000f00 */
[----:B------:R-:W-:Y:S02]  /*4bd0*/  @P0 LOP3.LUT R0, R5, 0xffff, RZ, 0xc0, !PT ;  /* 0x0000ffff05000812 */ /* 0x000fe400078ec0ff */
[----:B------:R-:W-:Y:S02]  /*4be0*/  @P0 R2UR UR5, R2 ;  /* 0x00000000020502ca */ /* 0x000fe400000e0000 */
[----:B------:R-:W-:Y:S11]  /*4bf0*/  @P0 R2UR UR4, R0 ;  /* 0x00000000000402ca */ /* 0x000ff600000e0000 */
[----:B------:R-:W-:Y:S02]  /*4c00*/  @UP2 UMOV UR16, UR5 ;  /* 0x0000000500102c82 */ /* 0x000fe40008000000 */
[----:B------:R-:W-:Y:S01]  /*4c10*/  @UP2 UMOV UR15, UR4 ;  /* 0x00000004000f2c82 */ /* 0x000fe20008000000 */
[----:B------:R-:W-:Y:S05]  /*4c20*/  BRA.U !UP0, `(.L_x_82) ;  /* 0x0000000108c07547 */ /* 0x000fea000b800000 */
[----:B------:R-:W-:Y:S02]  /*4c30*/  UIMAD.WIDE.U32 UR8, UR15, UR31, URZ ;  /* 0x0000001f0f0872a5 */ /* 0x000fe4000f8e00ff */
[----:B------:R-:W-:Y:S02]  /*4c40*/  UP2UR UR14, UPR, URZ, 0x4 ;  /* 0x00000004ff0e7883 */ /* 0x000fe40008000000 */
[----:B------:R-:W-:Y:S02]  /*4c50*/  UISETP.NE.AND UP2, UPT, UR30, 0x1, UPT ;  /* 0x000000011e00788c */ /* 0x000fe4000bf45270 */
[----:B------:R-:W-:Y:S02]  /*4c60*/  UIMAD.WIDE.U32 UR10, UR16, UR28, URZ ;  /* 0x0000001c100a72a5 */ /* 0x000fe4000f8e00ff */
[----:B------:R-:W-:Y:S02]  /*4c70*/  USEL UR4, UR38, UR50, !UP2 ;  /* 0x0000003226047287 */ /* 0x000fe4000d000000 */
[----:B------:R-:W-:Y:S02]  /*4c80*/  UISETP.NE.AND UP0, UPT, UR17, 0x1, UPT ;  /* 0x000000011100788c */ /* 0x000fe4000bf05270 */
[----:B------:R-:W-:Y:S02]  /*4c90*/  UP2UR UR21, UPR, URZ, 0x2 ;  /* 0x00000002ff157883 */ /* 0x000fe40008000000 */
[----:B------:R-:W-:Y:S02]  /*4ca0*/  UISETP.NE.AND UP1, UPT, UR39, 0x1, UPT ;  /* 0x000000012700788c */ /* 0x000fe4000bf25270 */
[----:B------:R-:W-:Y:S02]  /*4cb0*/  UIMAD.WIDE.U32 UR12, UR4, UR18, URZ ;  /* 0x00000012040c72a5 */ /* 0x000fe4000f8e00ff */
[----:B------:R-:W-:Y:S01]  /*4cc0*/  USEL UR7, UR44, UR53, !UP0 ;  /* 0x000000352c077287 */ /* 0x000fe2000c000000 */
[----:B------:R-:W-:Y:S02]  /*4cd0*/  UMOV UR5, UR9 ;  /* 0x0000000900057c82 */ /* 0x000fe40008000000 */
[----:B------:R-:W-:Y:S02]  /*4ce0*/  USHF.R.U32.HI UR6, URZ, UR55, UR5 ;  /* 0x00000037ff067299 */ /* 0x000fe40008011605 */
[----:B------:R-:W-:Y:S02]  /*4cf0*/  UIMAD.WIDE.U32 UR22, UR7, UR18, URZ ;  /* 0x00000012071672a5 */ /* 0x000fe4000f8e00ff */
[----:B------:R-:W-:Y:S02]  /*4d00*/  USEL UR6, UR15, UR6, !UP2 ;  /* 0x000000060f067287 */ /* 0x000fe4000d000000 */
[----:B------:R-:W-:Y:S01]  /*4d10*/  UISETP.NE.AND UP2, UPT, UR14, URZ, UPT ;  /* 0x000000ff0e00728c */ /* 0x000fe2000bf45270 */
[----:B------:R-:W-:Y:S01]  /*4d20*/  UMOV UR5, UR11 ;  /* 0x0000000b00057c82 */ /* 0x000fe20008000000 */
[----:B------:R-:W-:Y:S02]  /*4d30*/  UIMAD.WIDE.U32 UR10, UR6, UR18, URZ ;  /* 0x00000012060a72a5 */ /* 0x000fe4000f8e00ff */
[----:B------:R-:W-:Y:S03]  /*4d40*/  USHF.R.U32.HI UR8, URZ, UR29, UR5 ;  /* 0x0000001dff087299 */ /* 0x000fe60008011605 */
[----:B------:R-:W-:Y:S02]  /*4d50*/  UMOV UR5, UR13 ;  /* 0x0000000d00057c82 */ /* 0x000fe40008000000 */
[----:B------:R-:W-:Y:S03]  /*4d60*/  @UP1 USHF.R.U32.HI UR4, URZ, UR19, UR5 ;  /* 0x00000013ff041299 */ /* 0x000fe60008011605 */
[----:B------:R-:W-:Y:S01]  /*4d70*/  UMOV UR5, UR23 ;  /* 0x0000001700057c82 */ /* 0x000fe20008000000 */
[----:B------:R-:W-:Y:S02]  /*4d80*/  UIMAD UR4, UR39, UR4, URZ ;  /* 0x00000004270472a4 */ /* 0x000fe4000f8e02ff */
[----:B------:R-:W-:Y:S02]  /*4d90*/  @UP1 USHF.R.U32.HI UR7, URZ, UR19, UR5 ;  /* 0x00000013ff071299 */ /* 0x000fe40008011605 */
[----:B------:R-:W-:Y:S02]  /*4da0*/  USEL UR5, UR16, UR8, !UP0 ;  /* 0x0000000810057287 */ /* 0x000fe4000c000000 */
[----:B------:R-:W-:Y:S02]  /*4db0*/  UIMAD UR8, UR39, UR7, URZ ;  /* 0x00000007270872a4 */ /* 0x000fe4000f8e02ff */
[----:B------:R-:W-:Y:S03]  /*4dc0*/  UISETP.GE.AND UP0, UPT, UR6, UR4, UPT ;  /* 0x000000040600728c */ /* 0x000fe6000bf06270 */
[----:B------:R-:W-:Y:S01]  /*4dd0*/  UMOV UR4, UR11 ;  /* 0x0000000b00047c82 */ /* 0x000fe20008000000 */
[----:B------:R-:W-:Y:S02]  /*4de0*/  UISETP.GE.OR UP0, UPT, UR5, UR8, UP0 ;  /* 0x000000080500728c */ /* 0x000fe40008706670 */
[----:B------:R-:W-:Y:S02]  /*4df0*/  USHF.R.U32.HI UR4, URZ, UR19, UR4 ;  /* 0x00000013ff047299 */ /* 0x000fe40008011604 */
[----:B------:R-:W-:Y:S02]  /*4e00*/  UIMAD.WIDE.U32 UR8, UR5, UR18, URZ ;  /* 0x00000012050872a5 */ /* 0x000fe4000f8e00ff */
[----:B------:R-:W-:Y:S04]  /*4e10*/  USEL UR10, UR6, UR4, !UP1 ;  /* 0x00000004060a7287 */ /* 0x000fe8000c800000 */
[----:B------:R-:W-:Y:S01]  /*4e20*/  UIADD3 UR11, UPT, UPT, -UR10, URZ, URZ ;  /* 0x000000ff0a0b7290 */ /* 0x000fe2000fffe1ff */
[----:B------:R-:W-:Y:S02]  /*4e30*/  @!UP0 UMOV UR4, UR9 ;  /* 0x0000000900048c82 */ /* 0x000fe40008000000 */
[----:B------:R-:W-:Y:S02]  /*4e40*/  @!UP0 USHF.R.U32.HI UR4, URZ, UR19, UR4 ;  /* 0x00000013ff048299 */ /* 0x000fe40008011604 */
[----:B------:R-:W-:Y:S02]  /*4e50*/  UIMAD UR8, UR39, UR11, UR6 ;  /* 0x0000000b270872a4 */ /* 0x000fe4000f8e0206 */
[----:B------:R-:W-:Y:S02]  /*4e60*/  @!UP0 USEL UR4, UR5, UR4, !UP1 ;  /* 0x0000000405048287 */ /* 0x000fe4000c800000 */
[----:B------:R-:W-:Y:S02]  /*4e70*/  UISETP.NE.AND UP1, UPT, UR21, URZ, UPT ;  /* 0x000000ff1500728c */ /* 0x000fe4000bf25270 */
[----:B------:R-:W-:Y:S02]  /*4e80*/  @!UP0 UIMAD UR8, UR7, UR8, UR4 ;  /* 0x00000008070882a4 */ /* 0x000fe4000f8e0204 */
[----:B------:R-:W-:Y:S02]  /*4e90*/  @!UP0 UIADD3 UR9, UPT, UPT, UR10, -UR4, URZ ;  /* 0x800000040a098290 */ /* 0x000fe4000fffe0ff */
[----:B------:R-:W-:Y:S02]  /*4ea0*/  UIADD3 UR4, UPT, UPT, -UR5, URZ, URZ ;  /* 0x000000ff05047290 */ /* 0x000fe4000fffe1ff */
[----:B------:R-:W-:Y:S02]  /*4eb0*/  UIADD3 UR7, UPT, UPT, -UR6, URZ, URZ ;  /* 0x000000ff06077290 */ /* 0x000fe4000fffe1ff */
[----:B------:R-:W-:Y:S02]  /*4ec0*/  @!UP0 UIMAD UR6, UR9, UR39, UR5 ;  /* 0x00000027090682a4 */ /* 0x000fe4000f8e0205 */
[----:B------:R-:W-:Y:S02]  /*4ed0*/  UIMAD UR16, UR17, UR4, UR16 ;  /* 0x00000004111072a4 */ /* 0x000fe4000f8e0210 */
[----:B------:R-:W-:Y:S01]  /*4ee0*/  UIMAD UR15, UR30, UR7, UR15 ;  /* 0x000000071e0f72a4 */ /* 0x000fe2000f8e020f */
[----:B------:R-:W-:Y:S02]  /*4ef0*/  @!UP0 UMOV UR5, UR8 ;  /* 0x0000000800058c82 */ /* 0x000fe40008000000 */
[----:B------:R-:W-:Y:S02]  /*4f00*/  UIMAD UR16, UR5, UR17, UR16 ;  /* 0x00000011051072a4 */ /* 0x000fe4000f8e0210 */
[----:B------:R-:W-:Y:S11]  /*4f10*/  UIMAD UR15, UR6, UR30, UR15 ;  /* 0x0000001e060f72a4 */ /* 0x000ff6000f8e020f */
[----:B------:R-:W-:Y:S01]  /*4f20*/  @!UPT UIADD3 URZ, UPT, UPT, URZ, URZ, URZ ;  /* 0x000000fffffff290 */ /* 0x000fe2000fffe0ff */
.L_x_82:
[----:B------:R-:W1:Y:S01]  /*4f30*/  @!UP3 LDCU.128 UR8, c[0x0][0xc10] ;  /* 0x00018200ff08b7ac */ /* 0x000e620008000c00 */
[----:B------:R-:W-:Y:S02]  /*4f40*/  ISETP.NE.U32.AND P1, PT, RZ, UR26, PT ;  /* 0x0000001aff007c0c */ /* 0x000fe4000bf25070 */
[----:B------:R-:W-:Y:S02]  /*4f50*/  SHF.L.U32 R8, R10, 0x1f, RZ ;  /* 0x0000001f0a087819 */ /* 0x000fe400000006ff */
[----:B------:R-:W-:Y:S01]  /*4f60*/  ISETP.NE.AND.EX P1, PT, RZ, UR27, PT, P1 ;  /* 0x0000001bff007c0c */ /* 0x000fe2000bf25310 */
[----:B------:R-:W2:Y:S01]  /*4f70*/  @!UP3 LDCU UR5, c[0x0][0xc0c] ;  /* 0x00018180ff05b7ac */ /* 0x000ea20008000800 */
[----:B-1----:R-:W-:Y:S07]  /*4f80*/  UIMAD.WIDE.U32 UR6, UR16, UR8, URZ ;  /* 0x00000008100672a5 */ /* 0x002fee000f8e00ff */
[----:B------:R-:W-:Y:S01]  /*4f90*/  @!UP3 UMOV UR4, UR7 ;  /* 0x000000070004bc82 */ /* 0x000fe20008000000 */
[----:B--2---:R-:W-:Y:S02]  /*4fa0*/  @!UP3 UISETP.NE.AND UP0, UPT, UR5, 0x1, UPT ;  /* 0x000000010500b88c */ /* 0x004fe4000bf05270 */
[----:B------:R-:W-:Y:S02]  /*4fb0*/  @!UP3 USHF.R.U32.HI UR4, URZ, UR9, UR4 ;  /* 0x00000009ff04b299 */ /* 0x000fe40008011604 */
[----:B------:R-:W-:Y:S02]  /*4fc0*/  UIMAD.WIDE.U32 UR6, UR15, UR11, URZ ;  /* 0x0000000b0f0672a5 */ /* 0x000fe4000f8e00ff */
[----:B------:R-:W-:Y:S02]  /*4fd0*/  @!UP3 USEL UR8, UR16, UR4, !UP0 ;  /* 0x000000041008b287 */ /* 0x000fe4000c000000 */
[----:B------:R-:W-:Y:S03]  /*4fe0*/  @!UP3 UISETP.NE.AND UP0, UPT, UR10, 0x1, UPT ;  /* 0x000000010a00b88c */ /* 0x000fe6000bf05270 */
[----:B------:R-:W-:Y:S01]  /*4ff0*/  @!UP3 UMOV UR6, UR7 ;  /* 0x000000070006bc82 */ /* 0x000fe20008000000 */
[----:B------:R-:W-:Y:S01]  /*5000*/  USHF.L.U32 UR7, UR24, 0x7, URZ ;  /* 0x0000000718077899 */ /* 0x000fe200080006ff */
[----:B------:R-:W1:Y:S02]  /*5010*/  @!UP3 LDCU UR4, c[0x0][0xc20] ;  /* 0x00018400ff04b7ac */ /* 0x000e640008000800 */
[----:B-1----:R-:W-:Y:S04]  /*5020*/  @!UP3 USHF.R.U32.HI UR6, URZ, UR4, UR6 ;  /* 0x00000004ff06b299 */ /* 0x002fe80008011606 */
[----:B------:R-:W-:Y:S04]  /*5030*/  @!UP3 USEL UR6, UR15, UR6, !UP0 ;  /* 0x000000060f06b287 */ /* 0x000fe8000c000000 */
[----:B------:R-:W-:Y:S02]  /*5040*/  @!UP3 UIADD3 UR4, UPT, UPT, -UR8, UR6, URZ ;  /* 0x000000060804b290 */ /* 0x000fe4000fffe1ff */
[----:B------:R-:W-:Y:S02]  /*5050*/  @!UP3 UIADD3 UR6, UPT, UPT, UR8, -UR6, URZ ;  /* 0x800000060806b290 */ /* 0x000fe4000fffe0ff */
[----:B------:R-:W-:Y:S02]  /*5060*/  @!UP3 UIMAD UR16, UR4, UR5, UR16 ;  /* 0x000000050410b2a4 */ /* 0x000fe4000f8e0210 */
[----:B------:R-:W-:Y:S01]  /*5070*/  @!UP3 UIMAD UR15, UR6, UR10, UR15 ;  /* 0x0000000a060fb2a4 */ /* 0x000fe2000f8e020f */
[----:B------:R-:W-:Y:S11]  /*5080*/  BRA.U UP4, `(.L_x_83) ;  /* 0x0000000104107547 */ /* 0x000ff6000b800000 */
[----:B------:R-:W-:Y:S04]  /*5090*/  MOV R2, UR54 ;  /* 0x0000003600027c02 */ /* 0x000fe80008000f00 */
[----:B------:R-:W-:Y:S04]  /*50a0*/  SHF.L.U32 R2, R2, 0x1f, RZ ;  /* 0x0000001f02027819 */ /* 0x000fe800000006ff */
[----:B------:R-:W1:Y:S02]  /*50b0*/  SYNCS.PHASECHK.TRANS64.TRYWAIT P2, [UR20+0x158], R2 ;  /* 0x00015802ff0075a7 */ /* 0x000e640008041114 */
[----:B-1----:R-:W-:Y:S05]  /*50c0*/  @!P2 BRA `(.L_x_84) ;  /* 0x0000004c0038a947 */ /* 0x002fea0003800000 */
.L_x_83:
[----:B------:R-:W-:Y:S05]  /*50d0*/  BRA.U !UP6, `(.L_x_85) ;  /* 0x000000010e387547 */ /* 0x000fea000b800000 */
[----:B------:R-:W-:Y:S01]  /*50e0*/  UPLOP3.LUT UP1, UPT, UPT, UPT, UP5, 0x80, 0x8 ;  /* 0x000000000008789c */ /* 0x000fe20003f2f050 */
[----:B-1----:R-:W-:Y:S01]  /*50f0*/  HFMA2 R0, -RZ, RZ, 0, 5.9604644775390625e-08 ;  /* 0x00000001ff007431 */ /* 0x002fe200000001ff */
[----:B------:R-:W1:Y:S01]  /*5100*/  LDCU.64 UR8, c[0x0][0x358] ;  /* 0x00006b00ff0877ac */ /* 0x000e620008000a00 */
[----:B------:R-:W-:Y:S03]  /*5110*/  IMAD.MOV.U32 R49, RZ, RZ, 0x1 ;  /* 0x00000001ff317424 */ /* 0x000fe600078e00ff */
[----:B------:R-:W-:Y:S05]  /*5120*/  PLOP3.LUT P2, PT, PT, PT, UP1, 0x80, 0x8 ;  /* 0x000000000008781c */ /* 0x000fea0003f4f018 */
[----:B------:R-:W2:Y:S01]  /*5130*/  @UP1 LDCU.64 UR4, c[0x0][0x988] ;  /* 0x00013100ff0417ac */ /* 0x000ea20008000a00 */
[----:B------:R-:W-:Y:S07]  /*5140*/  @UP1 UIMAD UR6, UR52, UR26, URZ ;  /* 0x0000001a340612a4 */ /* 0x000fee000f8e02ff */
[----:B------:R-:W-:Y:S01]  /*5150*/  @!P2 PRMT R49, R0, 0x7610, R49 ;  /* 0x000076100031a816 */ /* 0x000fe20000000031 */
[----:B--2---:R-:W-:Y:S06]  /*5160*/  @UP1 UIMAD.WIDE UR4, UR6, 0x4, UR4 ;  /* 0x00000004060418a5 */ /* 0x004fec000f8e0204 */
[----:B------:R-:W-:Y:S01]  /*5170*/  IMAD.U32 R14, RZ, RZ, UR4 ;  /* 0x00000004ff0e7e24 */ /* 0x000fe2000f8e00ff */
[----:B------:R-:W-:Y:S04]  /*5180*/  MOV R15, UR5 ;  /* 0x00000005000f7c02 */ /* 0x000fe80008000f00 */
[----:B------:R-:W2:Y:S01]  /*5190*/  @!UP1 LDCU UR4, c[0x0][0x980] ;  /* 0x00013000ff0497ac */ /* 0x000ea20008000800 */
[----:B-1---5:R3:W5:Y:S02]  /*51a0*/  @P2 LDG.E R27, desc[UR8][R14.64] ;  /* 0x000000080e1b2981 */ /* 0x022764000c1e1900 */
[----:B--23--:R-:W-:Y:S07]  /*51b0*/  @!P2 IMAD.U32 R27, RZ, RZ, UR4 ;  /* 0x00000004ff1bae24 */ /* 0x00cfee000f8e00ff */
.L_x_85:
[----:B-----5:R-:W-:Y:S01]  /*51c0*/  @!P1 FSETP.EQ.AND P3, PT, R27, RZ, PT ;  /* 0x000000ff1b00920b */ /* 0x020fe20003f62000 */
[----:B------:R-:W-:Y:S01]  /*51d0*/  @!UPT UIADD3 URZ, UPT, UPT, URZ, URZ, URZ ;  /* 0x000000fffffff290 */ /* 0x000fe2000fffe0ff */
[----:B------:R-:W-:Y:S11]  /*51e0*/  @!P1 BRA `(.L_x_86) ;  /* 0x0000000000149947 */ /* 0x000ff60003800000 */
[----:B------:R-:W-:Y:S02]  /*51f0*/  LOP3.LUT P1, RZ, R49, 0xff, RZ, 0xc0, !PT ;  /* 0x000000ff31ff7812 */ /* 0x000fe4000782c0ff */
[----:B------:R-:W-:Y:S04]  /*5200*/  PLOP3.LUT P3, PT, PT, PT, UP1, 0x80, 0x8 ;  /* 0x000000000008781c */ /* 0x000fe80003f6f018 */
[----:B------:R-:W-:Y:S07]  /*5210*/  PLOP3.LUT P3, PT, P3, PT, PT, 0x8, 0x80 ;  /* 0x000000000080781c */ /* 0x000fee0001f6e170 */
[----:B------:R-:W-:Y:S11]  /*5220*/  @P1 FSETP.EQ.AND P3, PT, R27, RZ, PT ;  /* 0x000000ff1b00120b */ /* 0x000ff60003f62000 */
[----:B------:R-:W-:Y:S02]  /*5230*/  @!UPT UIADD3 URZ, UPT, UPT, URZ, URZ, URZ ;  /* 0x000000fffffff290 */ /* 0x000fe4000fffe0ff */
.L_x_86:
[----:B------:R-:W-:Y:S01]  /*5240*/  USHF.L.U32 UR11, UR51, 0x6, URZ ;  /* 0x00000006330b7899 */ /* 0x000fe200080006ff */
[----:B------:R-:W2:Y:S01]  /*5250*/  SYNCS.PHASECHK.TRANS64.TRYWAIT P1, [UR20+0x130], R8 ;  /* 0x00013008ff0075a7 */ /* 0x000ea20008021114 */
[----:B------:R-:W-:Y:S02]  /*5260*/  UISETP.NE.AND UP0, UPT, UR32, 0x1, UPT ;  /* 0x000000012000788c */ /* 0x000fe4000bf05270 */
[----:B------:R-:W-:Y:S01]  /*5270*/  UIMAD.WIDE.U32 UR4, UR11, UR33, URZ ;  /* 0x000000210b0472a5 */ /* 0x000fe2000f8e00ff */
[----:B------:R-:W-:Y:S04]  /*5280*/  ELECT P2, URZ, PT ;  /* 0x0000000000ff782f */ /* 0x000fe80003840000 */
[----:B------:R-:W-:Y:S02]  /*5290*/  PLOP3.LUT P2, PT, P3, P2, PT, 0xf2, 0x2f ;  /* 0x00000000002f781c */ /* 0x000fe40001f45e72 */
[----:B------:R-:W-:Y:S02]  /*52a0*/  UMOV UR4, UR5 ;  /* 0x0000000500047c82 */ /* 0x000fe40008000000 */
[----:B------:R-:W-:Y:S04]  /*52b0*/  USHF.R.U32.HI UR4, URZ, UR34, UR4 ;  /* 0x00000022ff047299 */ /* 0x000fe80008011604 */
[----:B------:R-:W-:Y:S02]  /*52c0*/  USEL UR12, UR11, UR4, !UP0 ;  /* 0x000000040b0c7287 */ /* 0x000fe4000c000000 */
[----:B------:R-:W-:Y:S02]  /*52d0*/  UISETP.NE.AND UP0, UPT, UR35, 0x1, UPT ;  /* 0x000000012300788c */ /* 0x000fe4000bf05270 */
[----:B------:R-:W-:Y:S02]  /*52e0*/  UIMAD.WIDE.U32 UR4, UR12, UR40, URZ ;  /* 0x000000280c0472a5 */ /* 0x000fe4000f8e00ff */
[----:B------:R-:W-:Y:S01]  /*52f0*/  UIADD3 UR6, UPT, UPT, -UR12, URZ, URZ ;  /* 0x000000ff0c067290 */ /* 0x000fe2000fffe1ff */
[----:B-1----:R-:W-:Y:S03]  /*5300*/  @!P2 IMAD.MOV.U32 R0, RZ, 0x20, RZ ;  /* 0x00000020ff00a824 */ /* 0x002fe600078e00ff */
[----:B------:R-:W-:Y:S01]  /*5310*/  UIMAD UR11, UR32, UR6, UR11 ;  /* 0x00000006200b72a4 */ /* 0x000fe2000f8e020b */
[----:B------:R-:W-:Y:S01]  /*5320*/  @!P2 IMAD.MOV.U32 R0, RZ, 0x400, R0 ;  /* 0x00000400ff00a824 */ /* 0x000fe200078e0000 */
[----:B------:R-:W-:Y:S02]  /*5330*/  UMOV UR4, UR5 ;  /* 0x0000000500047c82 */ /* 0x000fe40008000000 */
[----:B------:R-:W-:Y:S04]  /*5340*/  USHF.R.U32.HI UR4, URZ, UR41, UR4 ;  /* 0x00000029ff047299 */ /* 0x000fe80008011604 */
[----:B------:R-:W-:Y:S02]  /*5350*/  USEL UR13, UR12, UR4, !UP0 ;  /* 0x000000040c0d7287 */ /* 0x000fe4000c000000 */
[----:B------:R-:W-:Y:S02]  /*5360*/  UISETP.NE.AND UP0, UPT, UR42, 0x1, UPT ;  /* 0x000000012a00788c */ /* 0x000fe4000bf05270 */
[----:B------:R-:W-:Y:S07]  /*5370*/  UIMAD.WIDE.U32 UR4, UR13, UR43, URZ ;  /* 0x0000002b0d0472a5 */ /* 0x000fee000f8e00ff */
[----:B------:R-:W-:Y:S02]  /*5380*/  UMOV UR4, UR5 ;  /* 0x0000000500047c82 */ /* 0x000fe40008000000 */
[----:B------:R-:W-:Y:S04]  /*5390*/  USHF.R.U32.HI UR4, URZ, UR56, UR4 ;  /* 0x00000038ff047299 */ /* 0x000fe80008011604 */
[----:B------:R-:W-:Y:S02]  /*53a0*/  USEL UR14, UR13, UR4, !UP0 ;  /* 0x000000040d0e7287 */ /* 0x000fe4000c000000 */
[----:B------:R-:W-:Y:S02]  /*53b0*/  UIADD3 UR4, UPT, UPT, -UR13, URZ, URZ ;  /* 0x000000ff0d047290 */ /* 0x000fe4000fffe1ff */
[----:B------:R-:W-:Y:S02]  /*53c0*/  UIADD3 UR5, UPT, UPT, -UR14, URZ, URZ ;  /* 0x000000ff0e057290 */ /* 0x000fe4000fffe1ff */
[----:B------:R-:W-:Y:S02]  /*53d0*/  UIMAD UR12, UR35, UR4, UR12 ;  /* 0x00000004230c72a4 */ /* 0x000fe4000f8e020c */
[----:B------:R-:W-:Y:S01]  /*53e0*/  UIMAD UR13, UR42, UR5, UR13 ;  /* 0x000000052a0d72a4 */ /* 0x000fe2000f8e020d */
[----:B--2---:R-:W-:Y:S11]  /*53f0*/  @!P1 BRA `(.L_x_87) ;  /* 0x0000004800849947 */ /* 0x004ff60003800000 */
.L_x_197:
[----:B------:R-:W-:Y:S01]  /*5400*/  @!P2 R2UR UR4, R0 ;  /* 0x000000000004a2ca */ /* 0x000fe200000e0000 */
[----:B------:R-:W-:Y:S01]  /*5410*/  VOTEU.ALL UP0, P2 ;  /* 0x0000000000ff7886 */ /* 0x000fe20001000000 */
[----:B-1----:R-:W-:Y:S04]  /*5420*/  @!P2 IADD3 R2, P1, PT, R12, 0x680, RZ ;  /* 0x000006800c02a810 */ /* 0x002fe80007f3e0ff */
[----:B------:R-:W-:Y:S01]  /*5430*/  @!P2 R2UR UR5, R2 ;  /* 0x000000000205a2ca */ /* 0x000fe200000e0000 */
[----:B------:R-:W-:Y:S01]  /*5440*/  @!P2 IMAD.X R0, RZ, RZ, R13, P1 ;  /* 0x000000ffff00a224 */ /* 0x000fe200008e060d */
[----:B------:R-:W-:Y:S05]  /*5450*/  @!UP0 UIADD3 UR8, UPT, UPT, UR20, 0x200, URZ ;  /* 0x0000020014088890 */ /* 0x000fea000fffe0ff */
[----:B------:R-:W-:Y:S01]  /*5460*/  @!UP0 UPRMT UR6, UR4, 0x5410, URZ ;  /* 0x0000541004068896 */ /* 0x000fe200080000ff */
[----:B------:R-:W-:Y:S01]  /*5470*/  @!P2 R2UR UR4, R0 ;  /* 0x000000000004a2ca */ /* 0x000fe200000e0000 */
[----:B------:R-:W-:Y:S01]  /*5480*/  VOTEU.ALL UP0, P2 ;  /* 0x0000000000ff7886 */ /* 0x000fe20001000000 */
[----:B------:R-:W-:Y:S03]  /*5490*/  @!P2 IMAD.MOV.U32 R0, RZ, RZ, 0x1000 ;  /* 0x00001000ff00a424 */ /* 0x000fe600078e00ff */
[----:B------:R-:W-:Y:S01]  /*54a0*/  IMAD.U32 R14, RZ, RZ, UR5 ;  /* 0x00000005ff0e7e24 */ /* 0x000fe2000f8e00ff */
[----:B------:R-:W-:Y:S01]  /*54b0*/  @!UP0 UMOV UR9, UR37 ;  /* 0x0000002500098c82 */ /* 0x000fe20008000000 */
[----:B------:R-:W-:Y:S06]  /*54c0*/  @!UP0 UMOV UR10, UR7 ;  /* 0x00000007000a8c82 */ /* 0x000fec0008000000 */
[----:B------:R-:W-:Y:S01]  /*54d0*/  IMAD.U32 R15, RZ, RZ, UR4 ;  /* 0x00000004ff0f7e24 */ /* 0x000fe2000f8e00ff */
[----:B------:R-:W-:Y:S04]  /*54e0*/  @!P2 R2UR UR4, R14 ;  /* 0x000000000e04a2ca */ /* 0x000fe800000e0000 */
[----:B------:R-:W-:Y:S11]  /*54f0*/  @!P2 R2UR UR5, R15 ;  /* 0x000000000f05a2ca */ /* 0x000ff600000e0000 */
[----:B------:R-:W-:Y:S02]  /*5500*/  @!UPT UIADD3 URZ, UPT, UPT, URZ, URZ, URZ ;  /* 0x000000fffffff290 */ /* 0x000fe4000fffe0ff */
[----:B------:R1:W-:Y:S01]  /*5510*/  @!UP0 UTMALDG.5D.IM2COL [UR8], [UR4], UR6 ;  /* 0x00000008040083b4 */ /* 0x0003e20008060006 */
[----:B------:R2:W-:Y:S01]  /*5520*/  @!P2 SYNCS.ARRIVE.TRANS64.RED.A0TR RZ, [UR20+0x110], R0 ;  /* 0x00011000ffffa9a7 */ /* 0x0005e20008300414 */
[----:B------:R-:W-:Y:S01]  /*5530*/  SYNCS.ARRIVE.TRANS64.RED.A1T0 RZ, [UR49], RZ ;  /* 0x000000ffffff79a7 */ /* 0x000fe20008100431 */
[----:B--2---:R-:W-:Y:S01]  /*5540*/  @!P2 IMAD.MOV.U32 R0, RZ, 0x20, RZ ;  /* 0x00000020ff00a824 */ /* 0x004fe200078e00ff */
[----:B------:R-:W2:Y:S03]  /*5550*/  SYNCS.PHASECHK.TRANS64.TRYWAIT P1, [UR20+0x138], R8 ;  /* 0x00013808ff0075a7 */ /* 0x000ea60008021114 */
[----:B------:R-:W-:Y:S01]  /*5560*/  @!P2 IMAD.MOV.U32 R0, RZ, 0x400, R0 ;  /* 0x00000400ff00a824 */ /* 0x000fe200078e0000 */
[----:B-12---:R-:W-:Y:S06]  /*5570*/  @!P1 BRA `(.L_x_88) ;  /* 0x00000048003c9947 */ /* 0x006fec0003800000 */
.L_x_199:
[----:B------:R-:W-:Y:S01]  /*5580*/  @!P2 R2UR UR4, R0 ;  /* 0x000000000004a2ca */ /* 0x000fe200000e0000 */
[----:B------:R-:W-:Y:S01]  /*5590*/  VOTEU.ALL UP0, P2 ;  /* 0x0000000000ff7886 */ /* 0x000fe20001000000 */
[----:B-1----:R-:W-:Y:S04]  /*55a0*/  @!P2 IADD3 R2, P1, PT, R12, 0x680, RZ ;  /* 0x000006800c02a810 */ /* 0x002fe80007f3e0ff */
[----:B------:R-:W-:Y:S01]  /*55b0*/  @!P2 R2UR UR5, R2 ;  /* 0x000000000205a2ca */ /* 0x000fe200000e0000 */
[----:B------:R-:W-:Y:S01]  /*55c0*/  @!P2 IMAD.X R0, RZ, RZ, R13, P1 ;  /* 0x000000ffff00a224 */ /* 0x000fe200008e060d */
[----:B------:R-:W-:Y:S02]  /*55d0*/  @!UP0 UIADD3 UR10, UPT, UPT, UR7, 0x20, URZ ;  /* 0x00000020070a8890 */ /* 0x000fe4000fffe0ff */
[----:B------:R-:W-:Y:S03]  /*55e0*/  @!UP0 UIADD3 UR8, UPT, UPT, UR20, 0x1200, URZ ;  /* 0x0000120014088890 */ /* 0x000fe6000fffe0ff */
[----:B------:R-:W-:Y:S01]  /*55f0*/  @!UP0 UPRMT UR6, UR4, 0x5410, URZ ;  /* 0x0000541004068896 */ /* 0x000fe200080000ff */
[----:B------:R-:W-:Y:S01]  /*5600*/  @!P2 R2UR UR4, R0 ;  /* 0x000000000004a2ca */ /* 0x000fe200000e0000 */
[----:B------:R-:W-:Y:S01]  /*5610*/  VOTEU.ALL UP0, P2 ;  /* 0x0000000000ff7886 */ /* 0x000fe20001000000 */
[----:B------:R-:W-:Y:S03]  /*5620*/  @!P2 IMAD.MOV.U32 R0, RZ, RZ, 0x1000 ;  /* 0x00001000ff00a424 */ /* 0x000fe600078e00ff */
[----:B------:R-:W-:Y:S01]  /*5630*/  IMAD.U32 R14, RZ, RZ, UR5 ;  /* 0x00000005ff0e7e24 */ /* 0x000fe2000f8e00ff */
[----:B------:R-:W-:Y:S07]  /*5640*/  @!UP0 UMOV UR9, UR36 ;  /* 0x0000002400098c82 */ /* 0x000fee0008000000 */
        /* <DEDUP_REMOVED lines=11> */
.L_x_201:
[----:B------:R-:W-:Y:S01]  /*5700*/  @!P2 R2UR UR4, R0 ;  /* 0x000000000004a2ca */ /* 0x000fe200000e0000 */
[----:B------:R-:W-:Y:S01]  /*5710*/  VOTEU.ALL UP0, P2 ;  /* 0x0000000000ff7886 */ /* 0x000fe20001000000 */
[----:B-1----:R-:W-:Y:S02]  /*5720*/  @!P2 IADD3 R2, P1, PT, R12, 0x680, RZ ;  /* 0x000006800c02a810 */ /* 0x002fe40007f3e0ff */
[----:B------:R-:W-:Y:S02]  /*5730*/  @P0 SHF.R.U32.HI R4, RZ, 0x10, R5 ;  /* 0x00000010ff040819 */ /* 0x000fe40000011605 */
[----:B------:R-:W-:Y:S01]  /*5740*/  @!P2 R2UR UR5, R2 ;  /* 0x000000000205a2ca */ /* 0x000fe200000e0000 */
[----:B------:R-:W-:Y:S01]  /*5750*/  @!P2 IMAD.X R0, RZ, RZ, R13, P1 ;  /* 0x000000ffff00a224 */ /* 0x000fe200008e060d */
[----:B------:R-:W-:Y:S01]  /*5760*/  @!UP0 UIADD3 UR10, UPT, UPT, UR7, 0x40, URZ ;  /* 0x00000040070a8890 */ /* 0x000fe2000fffe0ff */
[----:B------:R-:W-:Y:S01]  /*5770*/  @P0 R2UR UR52, R4 ;  /* 0x00000000043402ca */ /* 0x000fe200000e0000 */
        /* <DEDUP_REMOVED lines=14> */
[----:B------:R-:W2:Y:S02]  /*5860*/  SYNCS.PHASECHK.TRANS64.TRYWAIT P1, [UR20+0x148], R8 ;  /* 0x00014808ff0075a7 */ /* 0x000ea40008021114 */
[----:B-12---:R-:W-:Y:S05]  /*5870*/  @!P1 BRA `(.L_x_90) ;  /* 0x0000004400ac9947 */ /* 0x006fea0003800000 */
.L_x_203:
[----:B-1----:R-:W-:Y:S01]  /*5880*/  @!P2 IMAD.MOV.U32 R0, RZ, 0x20, RZ ;  /* 0x00000020ff00a824 */ /* 0x002fe200078e00ff */
[----:B------:R-:W-:Y:S01]  /*5890*/  @!P2 IADD3 R2, P0, PT, R12, 0x680, RZ ;  /* 0x000006800c02a810 */ /* 0x000fe20007f1e0ff */
[----:B------:R-:W-:Y:S01]  /*58a0*/  VOTEU.ALL UP0, P2 ;  /* 0x0000000000ff7886 */ /* 0x000fe20001000000 */
[----:B------:R-:W-:Y:S01]  /*58b0*/  R2UR UR22, R57 ;  /* 0x00000000391672ca */ /* 0x000fe200000e0000 */
[----:B------:R-:W-:Y:S01]  /*58c0*/  @!P2 IMAD.MOV.U32 R0, RZ, 0x400, R0 ;  /* 0x00000400ff00a824 */ /* 0x000fe200078e0000 */
[----:B------:R-:W-:Y:S01]  /*58d0*/  @!P2 R2UR UR5, R2 ;  /* 0x000000000205a2ca */ /* 0x000fe200000e0000 */
[----:B------:R-:W-:Y:S01]  /*58e0*/  UPLOP3.LUT UP4, UPT, UPT, UPT, UPT, 0x80, 0x8 ;  /* 0x000000000008789c */ /* 0x000fe20003f8f070 */
[----:B------:R-:W-:Y:S01]  /*58f0*/  R2UR UR21, R58 ;  /* 0x000000003a1572ca */ /* 0x000fe200000e0000 */
[----:B------:R-:W-:Y:S01]  /*5900*/  @!UP0 UIADD3 UR8, UPT, UPT, UR20, 0x3200, URZ ;  /* 0x0000320014088890 */ /* 0x000fe2000fffe0ff */
[----:B------:R-:W-:Y:S01]  /*5910*/  @!P2 R2UR UR4, R0 ;  /* 0x000000000004a2ca */ /* 0x000fe200000e0000 */
[----:B------:R-:W-:Y:S01]  /*5920*/  @!P2 IMAD.X R0, RZ, RZ, R13, P0 ;  /* 0x000000ffff00a224 */ /* 0x000fe200000e060d */
[----:B------:R-:W-:Y:S01]  /*5930*/  @!UP0 UIADD3 UR10, UPT, UPT, UR7, 0x60, URZ ;  /* 0x00000060070a8890 */ /* 0x000fe2000fffe0ff */
[----:B------:R-:W-:Y:S01]  /*5940*/  LOP3.LUT R10, R10, 0x1, RZ, 0x3c, !PT ;  /* 0x000000010a0a7812 */ /* 0x000fe200078e3cff */
[----:B------:R-:W-:Y:S01]  /*5950*/  @!UP0 UIADD3 UR9, UPT, UPT, UR20, 0x128, URZ ;  /* 0x0000012814098890 */ /* 0x000fe2000fffe0ff */
[----:B------:R-:W-:Y:S02]  /*5960*/  LOP3.LUT R9, R9, 0x1, RZ, 0x3c, !PT ;  /* 0x0000000109097812 */ /* 0x000fe400078e3cff */
[----:B------:R-:W-:Y:S02]  /*5970*/  UIADD3 UR24, UPT, UPT, UR15, UR22, URZ ;  /* 0x000000160f187290 */ /* 0x000fe4000fffe0ff */
[----:B------:R-:W-:Y:S02]  /*5980*/  IMAD.U32 R4, RZ, RZ, UR5 ;  /* 0x00000005ff047e24 */ /* 0x000fe4000f8e00ff */
[----:B------:R-:W-:Y:S02]  /*5990*/  UIADD3 UR51, UPT, UPT, UR16, UR21, URZ ;  /* 0x0000001510337290 */ /* 0x000fe4000fffe0ff */
[----:B------:R-:W-:Y:S01]  /*59a0*/  @!UP0 UPRMT UR6, UR4, 0x5410, URZ ;  /* 0x0000541004068896 */ /* 0x000fe200080000ff */
[----:B------:R-:W-:Y:S01]  /*59b0*/  @!P2 R2UR UR4, R0 ;  /* 0x000000000004a2ca */ /* 0x000fe200000e0000 */
[----:B------:R-:W-:Y:S11]  /*59c0*/  VOTEU.ALL UP0, P2 ;  /* 0x0000000000ff7886 */ /* 0x000ff60001000000 */
[----:B------:R-:W-:Y:S01]  /*59d0*/  @!UPT UIADD3 URZ, UPT, UPT, URZ, URZ, URZ ;  /* 0x000000fffffff290 */ /* 0x000fe2000fffe0ff */
[----:B------:R-:W-:Y:S01]  /*59e0*/  IMAD.U32 R5, RZ, RZ, UR4 ;  /* 0x00000004ff057e24 */ /* 0x000fe2000f8e00ff */
[----:B------:R-:W-:Y:S04]  /*59f0*/  @!P2 R2UR UR4, R4 ;  /* 0x000000000404a2ca */ /* 0x000fe800000e0000 */
[----:B------:R-:W-:Y:S11]  /*5a00*/  @!P2 R2UR UR5, R5 ;  /* 0x000000000505a2ca */ /* 0x000ff600000e0000 */
[----:B------:R-:W-:Y:S02]  /*5a10*/  @!UPT UIADD3 URZ, UPT, UPT, URZ, URZ, URZ ;  /* 0x000000fffffff290 */ /* 0x000fe4000fffe0ff */
[----:B------:R1:W-:Y:S01]  /*5a20*/  @!UP0 UTMALDG.5D.IM2COL [UR8], [UR4], UR6 ;  /* 0x00000008040083b4 */ /* 0x0003e20008060006 */
[----:B------:R1:W-:Y:S01]  /*5a30*/  @!P2 SYNCS.ARRIVE.TRANS64.RED.A0TR RZ, [UR20+0x128], R3 ;  /* 0x00012803ffffa9a7 */ /* 0x0003e20008300414 */
[----:B------:R-:W-:Y:S01]  /*5a40*/  SYNCS.ARRIVE.TRANS64.RED.A1T0 RZ, [UR46], RZ ;  /* 0x000000ffffff79a7 */ /* 0x000fe2000810042e */
[----:B------:R-:W-:Y:S05]  /*5a50*/  BRA.U UP2, `(.L_x_91) ;  /* 0xfffffff102147547 */ /* 0x000fea000b83ffff */
[----:B------:R-:W-:-:S04]  /*5a60*/  SHF.L.U32 R2, R10, 0x1f, RZ ;  /* 0x0000001f0a027819 */ /* 0x000fc800000006ff */
[----:B------:R-:W2:Y:S02]  /*5a70*/  SYNCS.PHASECHK.TRANS64.TRYWAIT P0, [UR20+0x130], R2 ;  /* 0x00013002ff0075a7 */ /* 0x000ea40008001114 */
[----:B--2---:R-:W-:Y:S05]  /*5a80*/  @!P0 BRA `(.L_x_92) ;  /* 0x0000004400408947 */ /* 0x004fea0003800000 */
.L_x_205:
[----:B------:R-:W3:Y:S02]  /*5a90*/  SYNCS.PHASECHK.TRANS64.TRYWAIT P0, [UR20+0x138], R2 ;  /* 0x00013802ff0075a7 */ /* 0x000ee40008001114 */
[----:B---3--:R-:W-:Y:S05]  /*5aa0*/  @!P0 BRA `(.L_x_93) ;  /* 0x0000004400508947 */ /* 0x008fea0003800000 */
.L_x_207:
[----:B------:R-:W3:Y:S02]  /*5ab0*/  SYNCS.PHASECHK.TRANS64.TRYWAIT P0, [UR20+0x140], R2 ;  /* 0x00014002ff0075a7 */ /* 0x000ee40008001114 */
[----:B---3--:R-:W-:Y:S05]  /*5ac0*/  @!P0 BRA `(.L_x_94) ;  /* 0x0000004400608947 */ /* 0x008fea0003800000 */
.L_x_209:
[----:B--2---:R-:W-:-:S07]  /*5ad0*/  MOV R0, UR20 ;  /* 0x0000001400007c02 */ /* 0x004fce0008000f00 */
.L_x_95:
[----:B--2---:R-:W-:-:S04]  /*5ae0*/  SHF.L.U32 R2, R10, 0x1f, RZ ;  /* 0x0000001f0a027819 */ /* 0x004fc800000006ff */
[----:B------:R2:W3:Y:S03]  /*5af0*/  SYNCS.PHASECHK.TRANS64.TRYWAIT P0, [R0+URZ+0x148], R2 ;  /* 0x00014802000075a7 */ /* 0x0004e600080011ff */
[----:B---3--:R-:W-:Y:S05]  /*5b00*/  @!P0 NANOSLEEP.SYNCS 0x989680 ;  /* 0x009896800000895d */ /* 0x008fea0003900000 */
[----:B------:R-:W3:Y:S02]  /*5b10*/  @!P0 SYNCS.PHASECHK.TRANS64 P0, [R0+URZ+0x148], R2 ;  /* 0x00014802000085a7 */ /* 0x000ee400080010ff */
[----:B-1-3--:R-:W-:Y:S05]  /*5b20*/  @P0 EXIT ;  /* 0x000000000000094d */ /* 0x00afea0003800000 */
[----:B------:R-:W-:Y:S05]  /*5b30*/  BRA `(.L_x_95) ;  /* 0xfffffffc00e87947 */ /* 0x000fea000383ffff */
.L_x_80:
[----:B------:R-:W-:-:S06]  /*5b40*/  UISETP.GE.AND UP0, UPT, UR18, 0x4, UPT ;  /* 0x000000041200788c */ /* 0x000fcc000bf06270 */
[----:B------:R-:W-:-:S13]  /*5b50*/  PLOP3.LUT P0, PT, PT, PT, UP0, 0x80, 0x8 ;  /* 0x000000000008781c */ /* 0x000fda0003f0f008 */
[----:B-1----:R-:W-:Y:S05]  /*5b60*/  @!P0 EXIT ;  /* 0x000000000000894d */ /* 0x002fea0003800000 */
[----:B------:R-:W1:Y:S08]  /*5b70*/  S2UR UR4, SR_CgaCtaId ;  /* 0x00000000000479c3 */ /* 0x000e700000008800 */
[----:B------:R-:W-:Y:S01]  /*5b80*/  BAR.SYNC.DEFER_BLOCKING 0x6, 0xa0 ;  /* 0x0182800000007b1d */ /* 0x000fe20000010000 */
[C---:B------:R-:W-:Y:S01]  /*5b90*/  IMAD.SHL.U32 R4, R48.reuse, 0x20, RZ ;  /* 0x0000002030047824 */ /* 0x040fe200078e00ff */
[----:B------:R-:W-:Y:S01]  /*5ba0*/  SHF.R.U32.HI R3, RZ, 0x1, R48 ;  /* 0x00000001ff037819 */ /* 0x000fe20000011630 */
[C---:B------:R-:W-:Y:S01]  /*5bb0*/  IMAD.SHL.U32 R47, R48.reuse, 0x10, RZ ;  /* 0x00000010302f7824 */ /* 0x040fe200078e00ff */
[C---:B------:R-:W-:Y:S01]  /*5bc0*/  LOP3.LUT P0, RZ, R48.reuse, 0x4, RZ, 0xc0, !PT ;  /* 0x0000000430ff7812 */ /* 0x040fe2000780c0ff */
[----:B------:R-:W-:Y:S01]  /*5bd0*/  IMAD.U32 R23, R48, 0x10000, RZ ;  /* 0x0001000030177824 */ /* 0x000fe200078e00ff */
[----:B------:R-:W-:Y:S01]  /*5be0*/  UMOV UR49, 0x400 ;  /* 0x0000040000317882 */ /* 0x000fe20000000000 */
[----:B------:R-:W-:Y:S01]  /*5bf0*/  LOP3.LUT R0, R4, 0xc0, RZ, 0xc0, !PT ;  /* 0x000000c004007812 */ /* 0x000fe200078ec0ff */
[----:B------:R-:W2:Y:S01]  /*5c00*/  LDC.64 R42, c[0x0][0x9b0] ;  /* 0x00026c00ff2a7b82 */ /* 0x000ea20000000a00 */
[----:B------:R-:W-:Y:S01]  /*5c10*/  LOP3.LUT R47, R47, 0x600, RZ, 0xc0, !PT ;  /* 0x000006002f2f7812 */ /* 0x000fe200078ec0ff */
[----:B------:R-:W-:Y:S01]  /*5c20*/  IMAD.MOV.U32 R61, RZ, RZ, 0x20 ;  /* 0x00000020ff3d7424 */ /* 0x000fe200078e00ff */
[----:B------:R-:W-:Y:S01]  /*5c30*/  LOP3.LUT R3, R0, 0x8, R3, 0xf8, !PT ;  /* 0x0000000800037812 */ /* 0x000fe200078ef803 */
[C---:B------:R-:W-:Y:S01]  /*5c40*/  IMAD.SHL.U32 R0, R48.reuse, 0x4, RZ ;  /* 0x0000000430007824 */ /* 0x040fe200078e00ff */
[----:B------:R-:W-:Y:S01]  /*5c50*/  LOP3.LUT R47, R47, 0x20, R4, 0xf8, !PT ;  /* 0x000000202f2f7812 */ /* 0x000fe200078ef804 */
[----:B------:R-:W-:Y:S01]  /*5c60*/  IMAD.MOV.U32 R46, RZ, RZ, 0x1 ;  /* 0x00000001ff2e7424 */ /* 0x000fe200078e00ff */
[----:B------:R-:W-:Y:S01]  /*5c70*/  LOP3.LUT R48, R48, 0x60, RZ, 0xc0, !PT ;  /* 0x0000006030307812 */ /* 0x000fe200078ec0ff */
[----:B------:R-:W3:Y:S01]  /*5c80*/  LDC.64 R40, c[0x0][0x9a8] ;  /* 0x00026a00ff287b82 */ /* 0x000ee20000000a00 */
[----:B------:R-:W-:Y:S01]  /*5c90*/  LOP3.LUT R0, R3, 0x18, R0, 0x78, !PT ;  /* 0x0000001803007812 */ /* 0x000fe200078e7800 */
[----:B------:R-:W-:Y:S01]  /*5ca0*/  IMAD.MOV.U32 R22, RZ, RZ, RZ ;  /* 0x000000ffff167224 */ /* 0x000fe200078e00ff */
[----:B------:R-:W-:-:S02]  /*5cb0*/  LOP3.LUT R47, R47, 0x100, R4, 0xf8, !PT ;  /* 0x000001002f2f7812 */ /* 0x000fc400078ef804 */
[----:B------:R-:W-:Y:S02]  /*5cc0*/  CS2R R44, SRZ ;  /* 0x00000000002c7805 */ /* 0x000fe4000001ff00 */
[----:B------:R-:W-:Y:S01]  /*5cd0*/  LOP3.LUT R23, R23, 0x600000, RZ, 0xc0, !PT ;  /* 0x0060000017177812 */ /* 0x000fe200078ec0ff */
[----:B------:R-:W4:Y:S01]  /*5ce0*/  LDCU UR61, c[0x0][0x370] ;  /* 0x00006e00ff3d77ac */ /* 0x000f220008000800 */
[----:B------:R-:W-:Y:S02]  /*5cf0*/  LOP3.LUT R47, R47, R0, RZ, 0xfc, !PT ;  /* 0x000000002f2f7212 */ /* 0x000fe400078efcff */
[----:B------:R-:W-:Y:S01]  /*5d00*/  SEL R61, R61, 0xffffffe0, !P0 ;  /* 0xffffffe03d3d7807 */ /* 0x000fe20004000000 */
[----:B-1----:R-:W-:Y:S01]  /*5d10*/  ULEA UR49, UR4, UR49, 0x18 ;  /* 0x0000003104317291 */ /* 0x002fe2000f8ec0ff */
[----:B------:R-:W1:Y:S01]  /*5d20*/  LDCU.64 UR4, c[0x0][0x990] ;  /* 0x00013200ff0477ac */ /* 0x000e620008000a00 */
[----:B------:R-:W2:Y:S07]  /*5d30*/  LDCU UR48, c[0x0][0xc0c] ;  /* 0x00018180ff3077ac */ /* 0x000eae0008000800 */
[----:B------:R-:W4:Y:S01]  /*5d40*/  LDS R2, [UR49+0x1b0] ;  /* 0x0001b031ff027984 */ /* 0x000f220008000800 */
[----:B------:R-:W2:Y:S01]  /*5d50*/  LDCU UR38, c[0x0][0xc30] ;  /* 0x00018600ff2677ac */ /* 0x000ea20008000800 */
[----:B------:R-:W2:Y:S01]  /*5d60*/  LDCU.64 UR54, c[0x0][0x988] ;  /* 0x00013100ff3677ac */ /* 0x000ea20008000a00 */
[----:B------:R-:W2:Y:S01]  /*5d70*/  LDCU.64 UR46, c[0x0][0xc28] ;  /* 0x00018500ff2e77ac */ /* 0x000ea20008000a00 */
[----:B-1----:R-:W-:-:S02]  /*5d80*/  IMAD.U32 R52, RZ, RZ, UR4 ;  /* 0x00000004ff347e24 */ /* 0x002fc4000f8e00ff */
[----:B------:R-:W-:Y:S01]  /*5d90*/  IMAD.U32 R51, RZ, RZ, UR5 ;  /* 0x00000005ff337e24 */ /* 0x000fe2000f8e00ff */
[----:B------:R-:W1:Y:S01]  /*5da0*/  LDCU.128 UR4, c[0x0][0xb80] ;  /* 0x00017000ff0477ac */ /* 0x000e620008000c00 */
[----:B------:R-:W2:Y:S01]  /*5db0*/  LDCU.128 UR56, c[0x0][0xc10] ;  /* 0x00018200ff3877ac */ /* 0x000ea20008000c00 */
[----:B------:R-:W2:Y:S01]  /*5dc0*/  LDCU UR60, c[0x0][0x374] ;  /* 0x00006e80ff3c77ac */ /* 0x000ea20008000800 */
[----:B------:R-:W-:Y:S01]  /*5dd0*/  UMOV UR53, URZ ;  /* 0x000000ff00357c82 */ /* 0x000fe20008000000 */
[----:B------:R-:W-:Y:S01]  /*5de0*/  UMOV UR50, URZ ;  /* 0x000000ff00327c82 */ /* 0x000fe20008000000 */
[----:B-1----:R-:W-:Y:S01]  /*5df0*/  IMAD.U32 R56, RZ, RZ, UR4 ;  /* 0x00000004ff387e24 */ /* 0x002fe2000f8e00ff */
[----:B------:R-:W-:Y:S01]  /*5e00*/  UIADD3 UR4, UPT, UPT, UR49, 0x200, URZ ;  /* 0x0000020031047890 */ /* 0x000fe2000fffe0ff */
[----:B------:R-:W-:Y:S02]  /*5e10*/  IMAD.U32 R55, RZ, RZ, UR5 ;  /* 0x00000005ff377e24 */ /* 0x000fe4000f8e00ff */
[----:B------:R-:W-:-:S02]  /*5e20*/  IMAD.U32 R54, RZ, RZ, UR6 ;  /* 0x00000006ff367e24 */ /* 0x000fc4000f8e00ff */
[----:B------:R-:W-:Y:S02]  /*5e30*/  IMAD.U32 R53, RZ, RZ, UR7 ;  /* 0x00000007ff357e24 */ /* 0x000fe4000f8e00ff */
[C---:B----4-:R-:W-:Y:S01]  /*5e40*/  VIADD R3, R2.reuse, 0x80 ;  /* 0x0000008002037836 */ /* 0x050fe20000000000 */
[----:B------:R-:W-:Y:S01]  /*5e50*/  LOP3.LUT R2, R2, 0xffff, RZ, 0xc0, !PT ;  /* 0x0000ffff02027812 */ /* 0x000fe200078ec0ff */
[----:B------:R-:W-:-:S03]  /*5e60*/  IMAD.U32 R60, RZ, RZ, UR4 ;  /* 0x00000004ff3c7e24 */ /* 0x000fc6000f8e00ff */
[----:B------:R-:W-:-:S05]  /*5e70*/  LOP3.LUT R3, R3, 0xffff, RZ, 0xc0, !PT ;  /* 0x0000ffff03037812 */ /* 0x000fca00078ec0ff */
[----:B--23--:R1:W-:Y:S02]  /*5e80*/  STL.64 [R1], R2 ;  /* 0x0000000201007387 */ /* 0x00c3e40000100a00 */
.L_x_139:
[----:B-1----:R-:W-:Y:S04]  /*5e90*/  SHF.L.U32 R2, R44, 0x1f, RZ ;  /* 0x0000001f2c027819 */ /* 0x002fe800000006ff */
[----:B------:R-:W1:Y:S02]  /*5ea0*/  SYNCS.PHASECHK.TRANS64.TRYWAIT P0, [UR49+0x160], R2 ;  /* 0x00016002ff0075a7 */ /* 0x000e640008001131 */
[----:B-12---:R-:W-:Y:S05]  /*5eb0*/  @!P0 BRA `(.L_x_96) ;  /* 0x00000040007c8947 */ /* 0x006fea0003800000 */
.L_x_211:
[----:B------:R-:W2:Y:S01]  /*5ec0*/  LDS.128 R4, [UR49+0x1a0] ;  /* 0x0001a031ff047984 */ /* 0x000ea20008000c00 */
[----:B------:R-:W-:Y:S01]  /*5ed0*/  UIADD3 UR4, UPT, UPT, UR49, 0x168, URZ ;  /* 0x0000016831047890 */ /* 0x000fe2000fffe0ff */
[----:B-1----:R-:W-:Y:S01]  /*5ee0*/  IMAD R2, R22, 0x4, R1 ;  /* 0x0000000416027824 */ /* 0x002fe200078e0201 */
[----:B------:R-:W-:Y:S01]  /*5ef0*/  UISETP.GE.AND UP0, UPT, UR39, 0x1, UPT ;  /* 0x000000012700788c */ /* 0x000fe2000bf06270 */
[----:B------:R-:W-:Y:S01]  /*5f00*/  @!PT LDS RZ, [RZ] ;  /* 0x00000000fffff984 */ /* 0x000fe20000000800 */
[----:B------:R-:W-:Y:S01]  /*5f10*/  @!PT LDS RZ, [RZ] ;  /* 0x00000000fffff984 */ /* 0x000fe20000000800 */
[----:B------:R-:W-:Y:S01]  /*5f20*/  @!PT LDS RZ, [RZ] ;  /* 0x00000000fffff984 */ /* 0x000fe20000000800 */
[----:B------:R-:W-:Y:S01]  /*5f30*/  @!PT LDS RZ, [RZ] ;  /* 0x00000000fffff984 */ /* 0x000fe20000000800 */
[----:B------:R1:W-:Y:S06]  /*5f40*/  MEMBAR.ALL.CTA ;  /* 0x0000000000007992 */ /* 0x0003ec0000008000 */
[----:B-1----:R-:W1:Y:S01]  /*5f50*/  FENCE.VIEW.ASYNC.S ;  /* 0x00000000000073c6 */ /* 0x002e620000000000 */
[----:B------:R-:W-:Y:S09]  /*5f60*/  UPRMT UR4, URZ, 0x654, UR4 ;  /* 0x00000654ff047896 */ /* 0x000ff20008000004 */
[----:B-1----:R-:W-:Y:S01]  /*5f70*/  SYNCS.ARRIVE.TRANS64.RED.A1T0 RZ, [UR4], RZ ;  /* 0x000000ffffff79a7 */ /* 0x002fe20008100404 */
[----:B------:R-:W5:Y:S01]  /*5f80*/  LDL R2, [R2] ;  /* 0x0000000002027983 */ /* 0x000f620000100800 */
[----:B--2---:R-:W-:Y:S11]  /*5f90*/  LOP3.LUT P0, RZ, R6, 0x1, RZ, 0xc0, !PT ;  /* 0x0000000106ff7812 */ /* 0x004ff6000780c0ff */
[----:B------:R-:W-:Y:S02]  /*5fa0*/  @!UPT UIADD3 URZ, UPT, UPT, URZ, URZ, URZ ;  /* 0x000000fffffff290 */ /* 0x000fe4000fffe0ff */
[----:B------:R-:W-:Y:S01]  /*5fb0*/  VOTEU.ANY UP1, P0 ;  /* 0x0000000000ff7886 */ /* 0x000fe20000020100 */
[----:B------:R-:W-:Y:S01]  /*5fc0*/  PLOP3.LUT P0, PT, PT, PT, UP1, 0x80, 0x8 ;  /* 0x000000000008781c */ /* 0x000fe20003f0f018 */
[----:B------:R-:W-:Y:S11]  /*5fd0*/  UP2UR UR62, UPR, URZ, 0x2 ;  /* 0x00000002ff3e7883 */ /* 0x000ff60008000000 */
[----:B------:R-:W-:Y:S01]  /*5fe0*/  @!UPT UIADD3 URZ, UPT, UPT, URZ, URZ, URZ ;  /* 0x000000fffffff290 */ /* 0x000fe2000fffe0ff */
[----:B------:R-:W-:Y:S02]  /*5ff0*/  @P0 MOV R3, R4 ;  /* 0x0000000400030202 */ /* 0x000fe40000000f00 */
[----:B------:R-:W-:Y:S02]  /*6000*/  @P0 LOP3.LUT R0, R5, 0xffff, RZ, 0xc0, !PT ;  /* 0x0000ffff05000812 */ /* 0x000fe400078ec0ff */
[----:B------:R-:W-:Y:S02]  /*6010*/  @P0 R2UR UR5, R3 ;  /* 0x00000000030502ca */ /* 0x000fe400000e0000 */
[----:B------:R-:W-:Y:S11]  /*6020*/  @P0 R2UR UR4, R0 ;  /* 0x00000000000402ca */ /* 0x000ff600000e0000 */
[----:B------:R-:W-:Y:S02]  /*6030*/  @UP1 UMOV UR37, UR5 ;  /* 0x0000000500251c82 */ /* 0x000fe40008000000 */
[----:B------:R-:W-:Y:S01]  /*6040*/  @UP1 UMOV UR36, UR4 ;  /* 0x0000000400241c82 */ /* 0x000fe20008000000 */
[----:B------:R-:W-:Y:S05]  /*6050*/  BRA.U !UP0, `(.L_x_97) ;  /* 0x0000000108cc7547 */ /* 0x000fea000b800000 */
[----:B------:R-:W1:Y:S01]  /*6060*/  LDCU UR9, c[0x0][0xc20] ;  /* 0x00018400ff0977ac */ /* 0x000e620008000800 */
[----:B------:R-:W-:Y:S02]  /*6070*/  UIMAD.WIDE.U32 UR4, UR60, UR59, URZ ;  /* 0x0000003b3c0472a5 */ /* 0x000fe4000f8e00ff */
[----:B------:R-:W-:Y:S02]  /*6080*/  UIMAD.WIDE.U32 UR6, UR61, UR56, URZ ;  /* 0x000000383d0672a5 */ /* 0x000fe4000f8e00ff */
[----:B------:R-:W-:Y:S02]  /*6090*/  UIMAD.WIDE.U32 UR10, UR36, UR59, URZ ;  /* 0x0000003b240a72a5 */ /* 0x000fe4000f8e00ff */
[----:B------:R-:W-:Y:S02]  /*60a0*/  UISETP.NE.AND UP0, UPT, UR58, 0x1, UPT ;  /* 0x000000013a00788c */ /* 0x000fe4000bf05270 */
[----:B------:R-:W-:Y:S02]  /*60b0*/  UISETP.NE.AND UP1, UPT, UR48, 0x1, UPT ;  /* 0x000000013000788c */ /* 0x000fe4000bf25270 */
[----:B------:R-:W-:Y:S02]  /*60c0*/  UISETP.NE.AND UP2, UPT, UR39, 0x1, UPT ;  /* 0x000000012700788c */ /* 0x000fe4000bf45270 */
[----:B------:R-:W-:Y:S01]  /*60d0*/  UIMAD.WIDE.U32 UR12, UR37, UR56, URZ ;  /* 0x00000038250c72a5 */ /* 0x000fe2000f8e00ff */
[----:B------:R-:W-:Y:S01]  /*60e0*/  UMOV UR4, UR5 ;  /* 0x0000000500047c82 */ /* 0x000fe20008000000 */
[----:B------:R-:W-:Y:S01]  /*60f0*/  UMOV UR6, UR11 ;  /* 0x0000000b00067c82 */ /* 0x000fe20008000000 */
[----:B-1----:R-:W-:Y:S03]  /*6100*/  USHF.R.U32.HI UR8, URZ, UR9, UR4 ;  /* 0x00000009ff087299 */ /* 0x002fe60008011604 */
[----:B------:R-:W-:Y:S02]  /*6110*/  UMOV UR4, UR7 ;  /* 0x0000000700047c82 */ /* 0x000fe40008000000 */
[----:B------:R-:W-:Y:S02]  /*6120*/  USHF.R.U32.HI UR5, URZ, UR57, UR4 ;  /* 0x00000039ff057299 */ /* 0x000fe40008011604 */
[----:B------:R-:W-:Y:S02]  /*6130*/  USEL UR4, UR60, UR8, !UP0 ;  /* 0x000000083c047287 */ /* 0x000fe4000c000000 */
[----:B------:R-:W-:Y:S02]  /*6140*/  USHF.R.U32.HI UR8, URZ, UR9, UR6 ;  /* 0x00000009ff087299 */ /* 0x000fe40008011606 */
[----:B------:R-:W-:Y:S02]  /*6150*/  UIMAD.WIDE.U32 UR6, UR4, UR46, URZ ;  /* 0x0000002e040672a5 */ /* 0x000fe4000f8e00ff */
[----:B------:R-:W-:Y:S02]  /*6160*/  USEL UR9, UR61, UR5, !UP1 ;  /* 0x000000053d097287 */ /* 0x000fe4000c800000 */
[----:B------:R-:W-:Y:S02]  /*6170*/  USEL UR8, UR36, UR8, !UP0 ;  /* 0x0000000824087287 */ /* 0x000fe4000c000000 */
[----:B------:R-:W-:Y:S01]  /*6180*/  UIMAD.WIDE.U32 UR10, UR9, UR46, URZ ;  /* 0x0000002e090a72a5 */ /* 0x000fe2000f8e00ff */
[----:B------:R-:W-:Y:S01]  /*6190*/  UMOV UR6, UR7 ;  /* 0x0000000700067c82 */ /* 0x000fe20008000000 */
[----:B------:R-:W-:Y:S01]  /*61a0*/  UMOV UR5, UR13 ;  /* 0x0000000d00057c82 */ /* 0x000fe20008000000 */
[----:B------:R-:W-:Y:S02]  /*61b0*/  @UP2 USHF.R.U32.HI UR4, URZ, UR47, UR6 ;  /* 0x0000002fff042299 */ /* 0x000fe40008011606 */
[----:B------:R-:W-:Y:S02]  /*61c0*/  USHF.R.U32.HI UR5, URZ, UR57, UR5 ;  /* 0x00000039ff057299 */ /* 0x000fe40008011605 */
[----:B------:R-:W-:Y:S02]  /*61d0*/  UIMAD UR4, UR39, UR4, URZ ;  /* 0x00000004270472a4 */ /* 0x000fe4000f8e02ff */
[----:B------:R-:W-:Y:S02]  /*61e0*/  USEL UR5, UR37, UR5, !UP1 ;  /* 0x0000000525057287 */ /* 0x000fe4000c800000 */
[----:B------:R-:W-:Y:S01]  /*61f0*/  UISETP.GE.AND UP0, UPT, UR8, UR4, UPT ;  /* 0x000000040800728c */ /* 0x000fe2000bf06270 */
[----:B------:R-:W-:Y:S01]  /*6200*/  UMOV UR6, UR11 ;  /* 0x0000000b00067c82 */ /* 0x000fe20008000000 */
[----:B------:R-:W-:Y:S02]  /*6210*/  UIMAD.WIDE.U32 UR10, UR8, UR46, URZ ;  /* 0x0000002e080a72a5 */ /* 0x000fe4000f8e00ff */
[----:B------:R-:W-:Y:S04]  /*6220*/  @UP2 USHF.R.U32.HI UR9, URZ, UR47, UR6 ;  /* 0x0000002fff092299 */ /* 0x000fe80008011606 */
[----:B------:R-:W-:Y:S01]  /*6230*/  UIMAD UR6, UR39, UR9, URZ ;  /* 0x00000009270672a4 */ /* 0x000fe2000f8e02ff */
[----:B------:R-:W-:Y:S03]  /*6240*/  UMOV UR4, UR11 ;  /* 0x0000000b00047c82 */ /* 0x000fe60008000000 */
[----:B------:R-:W-:Y:S02]  /*6250*/  UISETP.GE.OR UP0, UPT, UR5, UR6, UP0 ;  /* 0x000000060500728c */ /* 0x000fe40008706670 */
[----:B------:R-:W-:Y:S02]  /*6260*/  USHF.R.U32.HI UR4, URZ, UR47, UR4 ;  /* 0x0000002fff047299 */ /* 0x000fe40008011604 */
[----:B------:R-:W-:Y:S02]  /*6270*/  UIMAD.WIDE.U32 UR6, UR5, UR46, URZ ;  /* 0x0000002e050672a5 */ /* 0x000fe4000f8e00ff */
[----:B------:R-:W-:Y:S02]  /*6280*/  USEL UR11, UR8, UR4, !UP2 ;  /* 0x00000004080b7287 */ /* 0x000fe4000d000000 */
[----:B------:R-:W-:Y:S02]  /*6290*/  UIADD3 UR6, UPT, UPT, -UR5, URZ, URZ ;  /* 0x000000ff05067290 */ /* 0x000fe4000fffe1ff */
[----:B------:R-:W-:Y:S02]  /*62a0*/  UIADD3 UR10, UPT, UPT, -UR11, URZ, URZ ;  /* 0x000000ff0b0a7290 */ /* 0x000fe4000fffe1ff */
[----:B------:R-:W-:Y:S02]  /*62b0*/  UIMAD UR6, UR48, UR6, UR37 ;  /* 0x00000006300672a4 */ /* 0x000fe4000f8e0225 */
[----:B------:R-:W-:Y:S01]  /*62c0*/  UIMAD UR10, UR39, UR10, UR8 ;  /* 0x0000000a270a72a4 */ /* 0x000fe2000f8e0208 */
[----:B------:R-:W-:Y:S01]  /*62d0*/  @!UP0 UMOV UR4, UR7 ;  /* 0x0000000700048c82 */ /* 0x000fe20008000000 */
[----:B------:R-:W-:Y:S02]  /*62e0*/  UIADD3 UR7, UPT, UPT, -UR8, URZ, URZ ;  /* 0x000000ff08077290 */ /* 0x000fe4000fffe1ff */
[----:B------:R-:W-:Y:S04]  /*62f0*/  @!UP0 USHF.R.U32.HI UR4, URZ, UR47, UR4 ;  /* 0x0000002fff048299 */ /* 0x000fe80008011604 */
[----:B------:R-:W-:Y:S04]  /*6300*/  @!UP0 USEL UR4, UR5, UR4, !UP2 ;  /* 0x0000000405048287 */ /* 0x000fe8000d000000 */
[----:B------:R-:W-:Y:S02]  /*6310*/  @!UP0 UIMAD UR9, UR9, UR10, UR4 ;  /* 0x0000000a090982a4 */ /* 0x000fe4000f8e0204 */
[----:B------:R-:W-:Y:S02]  /*6320*/  @!UP0 UIADD3 UR10, UPT, UPT, UR11, -UR4, URZ ;  /* 0x800000040b0a8290 */ /* 0x000fe4000fffe0ff */
[----:B------:R-:W-:Y:S02]  /*6330*/  UIMAD UR4, UR58, UR7, UR36 ;  /* 0x000000073a0472a4 */ /* 0x000fe4000f8e0224 */
[----:B------:R-:W-:Y:S03]  /*6340*/  @!UP0 UIMAD UR8, UR10, UR39, UR5 ;  /* 0x000000270a0882a4 */ /* 0x000fe6000f8e0205 */
[----:B------:R-:W-:Y:S02]  /*6350*/  @!UP0 UMOV UR5, UR9 ;  /* 0x0000000900058c82 */ /* 0x000fe40008000000 */
[----:B------:R-:W-:Y:S02]  /*6360*/  UIMAD UR37, UR5, UR48, UR6 ;  /* 0x00000030052572a4 */ /* 0x000fe4000f8e0206 */
[----:B------:R-:W-:Y:S11]  /*6370*/  UIMAD UR36, UR8, UR58, UR4 ;  /* 0x0000003a082472a4 */ /* 0x000ff6000f8e0204 */
[----:B------:R-:W-:Y:S01]  /*6380*/  @!UPT UIADD3 URZ, UPT, UPT, URZ, URZ, URZ ;  /* 0x000000fffffff290 */ /* 0x000fe2000fffe0ff */
.L_x_97:
[----:B------:R-:W-:Y:S01]  /*6390*/  UISETP.NE.AND UP0, UPT, UR38, 0x1, UPT ;  /* 0x000000012600788c */ /* 0x000fe2000bf05270 */
[----:B------:R-:W-:Y:S01]  /*63a0*/  @P0 SHF.R.U32.HI R4, RZ, 0x10, R5 ;  /* 0x00000010ff040819 */ /* 0x000fe20000011605 */
[----:B------:R-:W-:Y:S01]  /*63b0*/  USHF.L.U32 UR41, UR24, 0x7, URZ ;  /* 0x0000000718297899 */ /* 0x000fe200080006ff */
[----:B------:R-:W-:Y:S02]  /*63c0*/  BSSY.RECONVERGENT B6, `(.L_x_98) ;  /* 0x0000034000067945 */ /* 0x000fe40003800200 */
[----:B------:R-:W-:Y:S02]  /*63d0*/  @P0 R2UR UR63, R4 ;  /* 0x00000000043f02ca */ /* 0x000fe400000e0000 */
[----:B------:R-:W-:Y:S04]  /*63e0*/  LOP3.LUT P0, RZ, R60, 0x1b0, RZ, 0xc0, !PT ;  /* 0x000001b03cff7812 */ /* 0x000fe8000780c0ff */
[----:B------:R-:W1:Y:S01]  /*63f0*/  @!UP0 LDCU.128 UR12, c[0x0][0xc10] ;  /* 0x00018200ff0c87ac */ /* 0x000e620008000c00 */
[----:B------:R-:W2:Y:S01]  /*6400*/  @!UP0 LDCU UR5, c[0x0][0xc0c] ;  /* 0x00018180ff0587ac */ /* 0x000ea20008000800 */
[----:B------:R-:W3:Y:S01]  /*6410*/  @!UP0 LDCU UR10, c[0x0][0xc20] ;  /* 0x00018400ff0a87ac */ /* 0x000ee20008000800 */
[----:B-1----:R-:W-:Y:S02]  /*6420*/  UIMAD.WIDE.U32 UR8, UR37, UR12, URZ ;  /* 0x0000000c250872a5 */ /* 0x002fe4000f8e00ff */
[----:B------:R-:W-:Y:S02]  /*6430*/  UIMAD.WIDE.U32 UR6, UR36, UR15, URZ ;  /* 0x0000000f240672a5 */ /* 0x000fe4000f8e00ff */
[----:B------:R-:W-:Y:S03]  /*6440*/  @!UP0 UISETP.NE.AND UP1, UPT, UR14, 0x1, UPT ;  /* 0x000000010e00888c */ /* 0x000fe6000bf25270 */
[----:B------:R-:W-:Y:S01]  /*6450*/  @!UP0 UMOV UR4, UR9 ;  /* 0x0000000900048c82 */ /* 0x000fe20008000000 */
[----:B--2---:R-:W-:Y:S02]  /*6460*/  @!UP0 UISETP.NE.AND UP2, UPT, UR5, 0x1, UPT ;  /* 0x000000010500888c */ /* 0x004fe4000bf45270 */
[----:B------:R-:W-:Y:S01]  /*6470*/  @!UP0 USHF.R.U32.HI UR4, URZ, UR13, UR4 ;  /* 0x0000000dff048299 */ /* 0x000fe20008011604 */
[----:B------:R-:W-:Y:S02]  /*6480*/  @!UP0 UMOV UR6, UR7 ;  /* 0x0000000700068c82 */ /* 0x000fe40008000000 */
[----:B---3--:R-:W-:Y:S02]  /*6490*/  @!UP0 USHF.R.U32.HI UR6, URZ, UR10, UR6 ;  /* 0x0000000aff068299 */ /* 0x008fe40008011606 */
[----:B------:R-:W-:Y:S02]  /*64a0*/  @!UP0 USEL UR7, UR37, UR4, !UP2 ;  /* 0x0000000425078287 */ /* 0x000fe4000d000000 */
[----:B------:R-:W-:Y:S04]  /*64b0*/  @!UP0 USEL UR6, UR36, UR6, !UP1 ;  /* 0x0000000624068287 */ /* 0x000fe8000c800000 */
[----:B------:R-:W-:Y:S02]  /*64c0*/  @!UP0 UIADD3 UR4, UPT, UPT, -UR7, UR6, URZ ;  /* 0x0000000607048290 */ /* 0x000fe4000fffe1ff */
[----:B------:R-:W-:Y:S02]  /*64d0*/  @!UP0 UIADD3 UR6, UPT, UPT, UR7, -UR6, URZ ;  /* 0x8000000607068290 */ /* 0x000fe4000fffe0ff */
[----:B------:R-:W-:Y:S02]  /*64e0*/  @!UP0 UIMAD UR37, UR4, UR5, UR37 ;  /* 0x00000005042582a4 */ /* 0x000fe4000f8e0225 */
[----:B------:R-:W-:Y:S01]  /*64f0*/  @!UP0 UIMAD UR36, UR6, UR14, UR36 ;  /* 0x0000000e062482a4 */ /* 0x000fe2000f8e0224 */
[----:B------:R-:W-:Y:S11]  /*6500*/  @!P0 BRA `(.L_x_99) ;  /* 0x00000000007c8947 */ /* 0x000ff60003800000 */
[----:B------:R-:W1:Y:S01]  /*6510*/  LDCU.64 UR8, c[0x4][0x80] ;  /* 0x01001000ff0877ac */ /* 0x000e620008000a00 */
[----:B------:R-:W-:Y:S01]  /*6520*/  MOV R16, 0x0 ;  /* 0x0000000000107802 */ /* 0x000fe20000000f00 */
[----:B------:R-:W-:Y:S02]  /*6530*/  HFMA2 R12, -RZ, RZ, 0, 5.9604644775390625e-08 ;  /* 0x00000001ff0c7431 */ /* 0x000fe400000001ff */
[----:B------:R-:W-:Y:S01]  /*6540*/  IMAD.MOV.U32 R8, RZ, RZ, 0x70 ;  /* 0x00000070ff087424 */ /* 0x000fe200078e00ff */
[----:B------:R2:W3:Y:S01]  /*6550*/  LDC.64 R14, c[0x4][R16] ;  /* 0x01000000100e7b82 */ /* 0x0004e20000000a00 */
[----:B------:R-:W4:Y:S01]  /*6560*/  LDCU.64 UR6, c[0x4][0x88] ;  /* 0x01001100ff0677ac */ /* 0x000f220008000a00 */
[----:B------:R-:W-:Y:S01]  /*6570*/  IMAD.MOV.U32 R13, RZ, RZ, RZ ;  /* 0x000000ffff0d7224 */ /* 0x000fe200078e00ff */
[----:B------:R-:W2:Y:S01]  /*6580*/  LDCU.64 UR4, c[0x4][0x8] ;  /* 0x01000100ff0477ac */ /* 0x000ea20008000a00 */
[----:B-1----:R-:W-:Y:S01]  /*6590*/  MOV R5, UR9 ;  /* 0x0000000900057c02 */ /* 0x002fe20008000f00 */
[----:B------:R-:W-:Y:S01]  /*65a0*/  IMAD.U32 R4, RZ, RZ, UR8 ;  /* 0x00000008ff047e24 */ /* 0x000fe2000f8e00ff */
[----:B----4-:R-:W-:Y:S01]  /*65b0*/  MOV R7, UR7 ;  /* 0x0000000700077c02 */ /* 0x010fe20008000f00 */
[----:B------:R-:W-:Y:S01]  /*65c0*/  IMAD.U32 R6, RZ, RZ, UR6 ;  /* 0x00000006ff067e24 */ /* 0x000fe2000f8e00ff */
[----:B--2---:R-:W-:Y:S01]  /*65d0*/  MOV R11, UR5 ;  /* 0x00000005000b7c02 */ /* 0x004fe20008000f00 */
[----:B------:R-:W-:Y:S02]  /*65e0*/  IMAD.U32 R10, RZ, RZ, UR4 ;  /* 0x00000004ff0a7e24 */ /* 0x000fe4000f8e00ff */
[----:B------:R-:W-:Y:S07]  /*65f0*/  LEPC R20, `(.L_x_100) ;  /* 0x000000001014794e */ /* 0x000fee0000000000 */
[----:B---3-5:R-:W-:Y:S05]  /*6600*/  CALL.ABS.NOINC R14 ;  /* 0x000000000e007343 */ /* 0x028fea0003c00000 */
.L_x_100:
[----:B------:R-:W1:Y:S01]  /*6610*/  LDCU.64 UR8, c[0x4][0x80] ;  /* 0x01001000ff0877ac */ /* 0x000e620008000a00 */
[----:B------:R-:W2:Y:S01]  /*6620*/  LDC.64 R16, c[0x4][R16] ;  /* 0x0100000010107b82 */ /* 0x000ea20000000a00 */
[----:B------:R-:W-:Y:S02]  /*6630*/  HFMA2 R12, -RZ, RZ, 0, 5.9604644775390625e-08 ;  /* 0x00000001ff0c7431 */ /* 0x000fe400000001ff */
[----:B------:R-:W-:Y:S02]  /*6640*/  IMAD.MOV.U32 R8, RZ, RZ, 0x70 ;  /* 0x00000070ff087424 */ /* 0x000fe400078e00ff */
[----:B------:R-:W-:Y:S01]  /*6650*/  IMAD.MOV.U32 R13, RZ, RZ, RZ ;  /* 0x000000ffff0d7224 */ /* 0x000fe200078e00ff */
[----:B------:R-:W3:Y:S01]  /*6660*/  LDCU.64 UR6, c[0x4][0x88] ;  /* 0x01001100ff0677ac */ /* 0x000ee20008000a00 */
[----:B------:R-:W4:Y:S01]  /*6670*/  LDCU.64 UR4, c[0x4][0x8] ;  /* 0x01000100ff0477ac */ /* 0x000f220008000a00 */
[----:B-1----:R-:W-:Y:S02]  /*6680*/  MOV R4, UR8 ;  /* 0x0000000800047c02 */ /* 0x002fe40008000f00 */
[----:B------:R-:W-:Y:S02]  /*6690*/  MOV R5, UR9 ;  /* 0x0000000900057c02 */ /* 0x000fe40008000f00 */
[----:B---3--:R-:W-:Y:S01]  /*66a0*/  MOV R7, UR7 ;  /* 0x0000000700077c02 */ /* 0x008fe20008000f00 */
[----:B------:R-:W-:Y:S01]  /*66b0*/  IMAD.U32 R6, RZ, RZ, UR6 ;  /* 0x00000006ff067e24 */ /* 0x000fe2000f8e00ff */
[----:B----4-:R-:W-:Y:S01]  /*66c0*/  MOV R11, UR5 ;  /* 0x00000005000b7c02 */ /* 0x010fe20008000f00 */
[----:B------:R-:W-:Y:S02]  /*66d0*/  IMAD.U32 R10, RZ, RZ, UR4 ;  /* 0x00000004ff0a7e24 */ /* 0x000fe4000f8e00ff */
[----:B------:R-:W-:Y:S07]  /*66e0*/  LEPC R20, `(.L_x_99) ;  /* 0x000000001014794e */ /* 0x000fee0000000000 */
[----:B--2---:R-:W-:Y:S05]  /*66f0*/  CALL.ABS.NOINC R16 ;  /* 0x0000000010007343 */ /* 0x004fea0003c00000 */
.L_x_99:
[----:B------:R-:W-:Y:S05]  /*6700*/  BSYNC.RECONVERGENT B6 ;  /* 0x0000000000067941 */ /* 0x000fea0003800200 */
.L_x_98:
[----:B------:R-:W-:Y:S02]  /*6710*/  R2UR UR6, R59 ;  /* 0x000000003b0672ca */ /* 0x000fe400000e0000 */
[----:B------:R-:W-:Y:S02]  /*6720*/  R2UR UR5, R52 ;  /* 0x00000000340572ca */ /* 0x000fe400000e0000 */
[----:B------:R-:W-:Y:S02]  /*6730*/  R2UR UR4, R51 ;  /* 0x00000000330472ca */ /* 0x000fe400000e0000 */
[----:B------:R-:W-:Y:S02]  /*6740*/  ISETP.NE.U32.AND P4, PT, R42, RZ, PT ;  /* 0x000000ff2a00720c */ /* 0x000fe40003f85070 */
[----:B------:R-:W-:Y:S02]  /*6750*/  ISETP.NE.U32.AND P2, PT, RZ, UR54, PT ;  /* 0x00000036ff007c0c */ /* 0x000fe4000bf45070 */
[----:B------:R-:W-:Y:S02]  /*6760*/  ISETP.NE.AND.EX P4, PT, R43, RZ, PT, P4 ;  /* 0x000000ff2b00720c */ /* 0x000fe40003f85340 */
[----:B------:R-:W-:Y:S01]  /*6770*/  ISETP.NE.AND.EX P2, PT, RZ, UR55, PT, P2 ;  /* 0x00000037ff007c0c */ /* 0x000fe2000bf45320 */
[----:B------:R-:W-:Y:S02]  /*6780*/  UISETP.NE.AND UP2, UPT, UR6, URZ, UPT ;  /* 0x000000ff0600728c */ /* 0x000fe4000bf45270 */
[----:B------:R-:W-:Y:S04]  /*6790*/  UISETP.NE.U32.AND UP0, UPT, UR5, URZ, UPT ;  /* 0x000000ff0500728c */ /* 0x000fe8000bf05070 */
[----:B------:R-:W-:Y:S01]  /*67a0*/  UISETP.NE.AND.EX UP1, UPT, UR4, URZ, UPT, UP0 ;  /* 0x000000ff0400728c */ /* 0x000fe2000bf25300 */
[----:B------:R-:W-:Y:S01]  /*67b0*/  PLOP3.LUT P1, PT, PT, PT, UP2, 0x80, 0x8 ;  /* 0x000000000008781c */ /* 0x000fe20003f2f028 */
[----:B------:R-:W-:Y:S03]  /*67c0*/  UPLOP3.LUT UP0, UPT, UPT, UPT, UPT, 0x40, 0x4 ;  /* 0x000000000004789c */ /* 0x000fe60003f0e870 */
[----:B------:R-:W-:Y:S06]  /*67d0*/  @UP2 UPLOP3.LUT UP0, UPT, UPT, UPT, UP1, 0x80, 0x8 ;  /* 0x000000000008289c */ /* 0x000fec0003f0f010 */
[----:B------:R-:W-:Y:S01]  /*67e0*/  PLOP3.LUT P0, PT, PT, PT, UP0, 0x80, 0x8 ;  /* 0x000000000008781c */ /* 0x000fe20003f0f008 */
[----:B------:R-:W-:Y:S01]  /*67f0*/  @!UPT UIADD3 URZ, UPT, UPT, URZ, URZ, URZ ;  /* 0x000000fffffff290 */ /* 0x000fe2000fffe0ff */
[----:B------:R-:W-:Y:S11]  /*6800*/  BRA.U !UP1, `(.L_x_101) ;  /* 0x0000000109407547 */ /* 0x000ff6000b800000 */
[----:B------:R-:W-:Y:S01]  /*6810*/  UISETP.NE.U32.AND UP0, UPT, UR54, URZ, UPT ;  /* 0x000000ff3600728c */ /* 0x000fe2000bf05070 */
[----:B------:R-:W-:Y:S01]  /*6820*/  R2UR UR6, R52 ;  /* 0x00000000340672ca */ /* 0x000fe200000e0000 */
[----:B------:R-:W1:Y:S01]  /*6830*/  LDCU.64 UR8, c[0x0][0x358] ;  /* 0x00006b00ff0877ac */ /* 0x000e620008000a00 */
[----:B------:R-:W-:Y:S02]  /*6840*/  HFMA2 R49, -RZ, RZ, 0, 5.9604644775390625e-08 ;  /* 0x00000001ff317431 */ /* 0x000fe400000001ff */
[----:B------:R-:W-:Y:S01]  /*6850*/  IMAD.MOV.U32 R0, RZ, RZ, 0x1 ;  /* 0x00000001ff007424 */ /* 0x000fe200078e00ff */
[----:B------:R-:W-:Y:S06]  /*6860*/  UISETP.NE.AND.EX UP0, UPT, UR55, URZ, UPT, UP0 ;  /* 0x000000ff3700728c */ /* 0x000fec000bf05300 */
[----:B------:R-:W-:Y:S05]  /*6870*/  PLOP3.LUT P3, PT, PT, PT, UP0, 0x80, 0x8 ;  /* 0x000000000008781c */ /* 0x000fea0003f6f008 */
[----:B------:R-:W2:Y:S01]  /*6880*/  @UP0 LDCU.64 UR4, c[0x0][0x988] ;  /* 0x00013100ff0407ac */ /* 0x000ea20008000a00 */
[----:B------:R-:W-:Y:S07]  /*6890*/  @UP0 UIMAD UR6, UR52, UR6, URZ ;  /* 0x00000006340602a4 */ /* 0x000fee000f8e02ff */
[----:B------:R-:W-:Y:S01]  /*68a0*/  @!P3 PRMT R49, R0, 0x7610, R49 ;  /* 0x000076100031b816 */ /* 0x000fe20000000031 */
[----:B--2---:R-:W-:Y:S06]  /*68b0*/  @UP0 UIMAD.WIDE UR4, UR6, 0x4, UR4 ;  /* 0x00000004060408a5 */ /* 0x004fec000f8e0204 */
[----:B------:R-:W-:Y:S02]  /*68c0*/  IMAD.U32 R4, RZ, RZ, UR4 ;  /* 0x00000004ff047e24 */ /* 0x000fe4000f8e00ff */
[----:B------:R-:W-:Y:S03]  /*68d0*/  IMAD.U32 R5, RZ, RZ, UR5 ;  /* 0x00000005ff057e24 */ /* 0x000fe6000f8e00ff */
[----:B------:R-:W2:Y:S02]  /*68e0*/  @!UP0 LDCU UR4, c[0x0][0x980] ;  /* 0x00013000ff0487ac */ /* 0x000ea40008000800 */
[----:B-1---5:R1:W5:Y:S02]  /*68f0*/  @P3 LDG.E R27, desc[UR8][R4.64] ;  /* 0x00000008041b3981 */ /* 0x022364000c1e1900 */
[----:B-12---:R-:W-:Y:S02]  /*6900*/  @!P3 MOV R27, UR4 ;  /* 0x00000004001bbc02 */ /* 0x006fe40008000f00 */
.L_x_101:
[----:B------:R-:W-:Y:S05]  /*6910*/  @!P4 BRA `(.L_x_102) ;  /* 0x000000000024c947 */ /* 0x000fea0003800000 */
[----:B------:R-:W-:Y:S01]  /*6920*/  ISETP.NE.U32.AND P3, PT, R40, RZ, PT ;  /* 0x000000ff2800720c */ /* 0x000fe20003f65070 */
[----:B------:R-:W1:Y:S03]  /*6930*/  LDCU.64 UR4, c[0x0][0x358] ;  /* 0x00006b00ff0477ac */ /* 0x000e660008000a00 */
[----:B------:R-:W-:Y:S11]  /*6940*/  ISETP.NE.AND.EX P3, PT, R41, RZ, PT, P3 ;  /* 0x000000ff2900720c */ /* 0x000ff60003f65330 */
[----:B------:R-:W-:Y:S02]  /*6950*/  @!UPT UIADD3 URZ, UPT, UPT, URZ, URZ, URZ ;  /* 0x000000fffffff290 */ /* 0x000fe4000fffe0ff */
[----:B------:R-:W2:Y:S01]  /*6960*/  @P3 LDC.64 R4, c[0x0][0x9a8] ;  /* 0x00026a00ff043b82 */ /* 0x000ea20000000a00 */
[----:B------:R-:W-:Y:S04]  /*6970*/  @P3 IMAD R0, R42, UR52, RZ ;  /* 0x000000342a003c24 */ /* 0x000fe8000f8e02ff */
[----:B--2---:R-:W-:Y:S05]  /*6980*/  @P3 IMAD.WIDE R4, R0, 0x4, R4 ;  /* 0x0000000400043825 */ /* 0x004fea00078e0204 */
[----:B-1---5:R1:W5:Y:S02]  /*6990*/  @P3 LDG.E R24, desc[UR4][R4.64] ;  /* 0x0000000404183981 */ /* 0x022364000c1e1900 */
[----:B-1----:R-:W2:Y:S02]  /*69a0*/  @!P3 LDC R24, c[0x0][0x9a0] ;  /* 0x00026800ff18bb82 */ /* 0x002ea40000000800 */
.L_x_102:
[----:B-----5:R-:W-:Y:S01]  /*69b0*/  FSETP.NEU.AND P3, PT, R27, RZ, PT ;  /* 0x000000ff1b00720b */ /* 0x020fe20003f6d000 */
[----:B------:R-:W1:Y:S01]  /*69c0*/  LDCU.128 UR12, c[0x0][0xb90] ;  /* 0x00017200ff0c77ac */ /* 0x000e620008000c00 */
[----:B------:R-:W-:Y:S01]  /*69d0*/  SEL R3, RZ, 0xffffffff, P2 ;  /* 0xffffffffff037807 */ /* 0x000fe20001000000 */
[----:B------:R-:W-:Y:S01]  /*69e0*/  IMAD.SHL.U32 R72, R47, 0x2, RZ ;  /* 0x000000022f487824 */ /* 0x000fe200078e00ff */
[----:B------:R-:W-:Y:S01]  /*69f0*/  @P1 LOP3.LUT P2, RZ, R49, 0xff, RZ, 0xc0, !PT ;  /* 0x000000ff31ff1812 */ /* 0x000fe2000784c0ff */
[----:B------:R-:W-:Y:S01]  /*6a00*/  BSSY B1, `(.L_x_103) ;  /* 0x000004e000017945 */ /* 0x000fe20003800000 */
[----:B------:R-:W-:Y:S01]  /*6a10*/  @P1 SEL R0, RZ, 0xffffffff, P3 ;  /* 0xffffffffff001807 */ /* 0x000fe20001800000 */
[----:B------:R-:W-:Y:S01]  /*6a20*/  VIADD R69, R72, UR49 ;  /* 0x0000003148457c36 */ /* 0x000fe20008000000 */
[----:B------:R-:W-:Y:S01]  /*6a30*/  LOP3.LUT R46, R46, 0x1, RZ, 0x3c, !PT ;  /* 0x000000012e2e7812 */ /* 0x000fe200078e3cff */
[----:B------:R-:W3:Y:S01]  /*6a40*/  LDCU UR11, c[0x0][0xba0] ;  /* 0x00017400ff0b77ac */ /* 0x000ee20008000800 */
[----:B------:R-:W-:Y:S01]  /*6a50*/  @P0 SEL R0, R3, R0, !P2 ;  /* 0x0000000003000207 */ /* 0x000fe20005000000 */
[----:B------:R-:W-:Y:S01]  /*6a60*/  IMAD.MOV.U32 R73, RZ, RZ, 0x1 ;  /* 0x00000001ff497424 */ /* 0x000fe200078e00ff */
[----:B------:R-:W-:Y:S01]  /*6a70*/  LEA R70, R22, UR49, 0x3 ;  /* 0x0000003116467c11 */ /* 0x000fe2000f8e18ff */
[----:B------:R-:W-:Y:S01]  /*6a80*/  USHF.L.U32 UR8, UR51, 0x6, URZ ;  /* 0x0000000633087899 */ /* 0x000fe200080006ff */
[----:B------:R-:W-:Y:S01]  /*6a90*/  @P1 LOP3.LUT R0, R0, 0x1, RZ, 0xc0, !PT ;  /* 0x0000000100001812 */ /* 0x000fe200078ec0ff */
[----:B------:R-:W-:Y:S01]  /*6aa0*/  IMAD.IADD R25, R23, 0x1, R2 ;  /* 0x0000000117197824 */ /* 0x000fe200078e0202 */
[----:B------:R-:W-:Y:S01]  /*6ab0*/  R2UR UR4, R55 ;  /* 0x00000000370472ca */ /* 0x000fe200000e0000 */
[----:B------:R-:W-:Y:S01]  /*6ac0*/  IMAD.MOV.U32 R71, RZ, RZ, RZ ;  /* 0x000000ffff477224 */ /* 0x000fe200078e00ff */
[----:B------:R-:W-:Y:S01]  /*6ad0*/  ISETP.NE.U32.OR P5, PT, R0, 0x1, !P1 ;  /* 0x000000010000780c */ /* 0x000fe20004fa5470 */
[----:B------:R-:W-:Y:S01]  /*6ae0*/  IMAD.U32 R65, RZ, RZ, UR8 ;  /* 0x00000008ff417e24 */ /* 0x000fe2000f8e00ff */
[----:B------:R-:W-:Y:S02]  /*6af0*/  R2UR UR6, R54 ;  /* 0x00000000360672ca */ /* 0x000fe400000e0000 */
[----:B------:R-:W-:Y:S02]  /*6b00*/  CS2R R38, SRZ ;  /* 0x0000000000267805 */ /* 0x000fe4000001ff00 */
[----:B------:R-:W-:Y:S02]  /*6b10*/  R2UR UR10, R56 ;  /* 0x00000000380a72ca */ /* 0x000fe400000e0000 */
[----:B------:R-:W-:Y:S02]  /*6b20*/  CS2R R36, SRZ ;  /* 0x0000000000247805 */ /* 0x000fe4000001ff00 */
[----:B------:R-:W-:Y:S02]  /*6b30*/  R2UR UR9, R53 ;  /* 0x00000000350972ca */ /* 0x000fe400000e0000 */
[----:B------:R-:W-:Y:S02]  /*6b40*/  CS2R R30, SRZ ;  /* 0x00000000001e7805 */ /* 0x000fe4000001ff00 */
[----:B------:R-:W-:Y:S02]  /*6b50*/  PLOP3.LUT P2, PT, PT, PT, UP1, 0x80, 0x8 ;  /* 0x000000000008781c */ /* 0x000fe40003f4f018 */
[----:B------:R-:W-:Y:S02]  /*6b60*/  CS2R R28, SRZ ;  /* 0x00000000001c7805 */ /* 0x000fe4000001ff00 */
[----:B------:R-:W-:Y:S01]  /*6b70*/  LOP3.LUT P4, R66, R49, 0xff, RZ, 0xc0, !PT ;  /* 0x000000ff31427812 */ /* 0x000fe2000788c0ff */
[----:B------:R-:W-:Y:S01]  /*6b80*/  UIMAD.WIDE.U32 UR4, UR8, UR4, URZ ;  /* 0x00000004080472a5 */ /* 0x000fe2000f8e00ff */
[----:B------:R-:W-:Y:S01]  /*6b90*/  SEL R4, RZ, 0xffffffff, P3 ;  /* 0xffffffffff047807 */ /* 0x000fe20001800000 */
[----:B------:R-:W-:Y:S01]  /*6ba0*/  IMAD.IADD R68, R61, 0x1, R69 ;  /* 0x000000013d447824 */ /* 0x000fe200078e0245 */
[----:B------:R-:W-:Y:S01]  /*6bb0*/  @P5 SHF.L.U32 R0, R46, 0x1f, RZ ;  /* 0x0000001f2e005819 */ /* 0x000fe200000006ff */
[----:B------:R-:W-:Y:S01]  /*6bc0*/  USHF.R.U32.HI UR5, URZ, UR6, UR5 ;  /* 0x00000006ff057299 */ /* 0x000fe20008011605 */
[----:B------:R-:W-:Y:S01]  /*6bd0*/  P2R R67, PR, RZ, 0x20 ;  /* 0x00000020ff437803 */ /* 0x000fe20000000000 */
[----:B------:R-:W-:Y:S01]  /*6be0*/  UISETP.NE.AND UP0, UPT, UR10, 0x1, UPT ;  /* 0x000000010a00788c */ /* 0x000fe2000bf05270 */
[----:B------:R4:W2:Y:S03]  /*6bf0*/  @P5 SYNCS.PHASECHK.TRANS64.TRYWAIT P1, [UR49+0x110], R0 ;  /* 0x00011000ff0055a7 */ /* 0x0008a60008021131 */
[----:B------:R-:W-:Y:S01]  /*6c00*/  USEL UR5, UR8, UR5, !UP0 ;  /* 0x0000000508057287 */ /* 0x000fe2000c000000 */
[----:B------:R-:W-:Y:S01]  /*6c10*/  @P2 SEL R4, R3, R4, !P4 ;  /* 0x0000000403042207 */ /* 0x000fe20006000000 */
[----:B------:R-:W-:Y:S03]  /*6c20*/  UISETP.NE.AND UP0, UPT, UR9, 0x1, UPT ;  /* 0x000000010900788c */ /* 0x000fe6000bf05270 */
[----:B------:R-:W-:Y:S01]  /*6c30*/  LOP3.LUT R4, R4, 0x1, RZ, 0xc0, !PT ;  /* 0x0000000104047812 */ /* 0x000fe200078ec0ff */
[----:B------:R-:W-:Y:S02]  /*6c40*/  IMAD R6, RZ, RZ, -UR5 ;  /* 0x80000005ff067e24 */ /* 0x000fe4000f8e02ff */
[----:B------:R-:W-:Y:S02]  /*6c50*/  IMAD.U32 R64, RZ, RZ, UR5 ;  /* 0x00000005ff407e24 */ /* 0x000fe4000f8e00ff */
[----:B------:R-:W-:Y:S01]  /*6c60*/  IMAD R65, R6, UR10, R65 ;  /* 0x0000000a06417c24 */ /* 0x000fe2000f8e0241 */
[----:B----4-:R-:W-:Y:S04]  /*6c70*/  SHF.L.U32 R0, R45, 0x1f, RZ ;  /* 0x0000001f2d007819 */ /* 0x010fe800000006ff */
[----:B------:R4:W4:Y:S01]  /*6c80*/  SYNCS.PHASECHK.TRANS64.TRYWAIT P0, [R70+URZ+0x170], R0 ;  /* 0x00017000460075a7 */ /* 0x00092200080011ff */
[----:B-1----:R-:W-:Y:S07]  /*6c90*/  UIMAD.WIDE.U32 UR6, UR5, UR12, URZ ;  /* 0x0000000c050672a5 */ /* 0x002fee000f8e00ff */
[----:B------:R-:W-:Y:S02]  /*6ca0*/  UMOV UR4, UR7 ;  /* 0x0000000700047c82 */ /* 0x000fe40008000000 */
[----:B------:R-:W-:Y:S04]  /*6cb0*/  USHF.R.U32.HI UR4, URZ, UR13, UR4 ;  /* 0x0000000dff047299 */ /* 0x000fe80008011604 */
[----:B------:R-:W-:Y:S02]  /*6cc0*/  USEL UR4, UR5, UR4, !UP0 ;  /* 0x0000000405047287 */ /* 0x000fe4000c000000 */
[----:B------:R-:W-:Y:S02]  /*6cd0*/  UISETP.NE.AND UP0, UPT, UR14, 0x1, UPT ;  /* 0x000000010e00788c */ /* 0x000fe4000bf05270 */
[----:B------:R-:W-:Y:S02]  /*6ce0*/  UIMAD.WIDE.U32 UR6, UR4, UR15, URZ ;  /* 0x0000000f040672a5 */ /* 0x000fe4000f8e00ff */
[----:B------:R-:W-:Y:S02]  /*6cf0*/  IMAD.U32 R63, RZ, RZ, UR4 ;  /* 0x00000004ff3f7e24 */ /* 0x000fe4000f8e00ff */
[----:B------:R-:W-:Y:S01]  /*6d00*/  PLOP3.LUT P2, PT, PT, PT, UP0, 0x80, 0x8 ;  /* 0x000000000008781c */ /* 0x000fe20003f4f008 */
[----:B------:R-:W-:Y:S02]  /*6d10*/  IMAD R5, RZ, RZ, -UR4 ;  /* 0x80000004ff057e24 */ /* 0x000fe4000f8e02ff */
[----:B------:R-:W-:Y:S01]  /*6d20*/  UMOV UR6, UR7 ;  /* 0x0000000700067c82 */ /* 0x000fe20008000000 */
[----:B------:R-:W-:Y:S01]  /*6d30*/  IMAD.U32 R62, RZ, RZ, UR4 ;  /* 0x00000004ff3e7e24 */ /* 0x000fe2000f8e00ff */
[----:B---3--:R-:W-:Y:S01]  /*6d40*/  USHF.R.U32.HI UR6, URZ, UR11, UR6 ;  /* 0x0000000bff067299 */ /* 0x008fe20008011606 */
[----:B------:R-:W-:Y:S05]  /*6d50*/  IMAD R64, R5, UR9, R64 ;  /* 0x0000000905407c24 */ /* 0x000fea000f8e0240 */
[----:B------:R-:W-:Y:S02]  /*6d60*/  SEL R63, R63, UR6, !P2 ;  /* 0x000000063f3f7c07 */ /* 0x000fe4000d000000 */
[----:B------:R-:W-:Y:S03]  /*6d70*/  ISETP.NE.U32.AND P2, PT, R4, 0x1, PT ;  /* 0x000000010400780c */ /* 0x000fe60003f45070 */
[----:B------:R-:W-:Y:S01]  /*6d80*/  IMAD.MOV R3, RZ, RZ, -R63 ;  /* 0x000000ffff037224 */ /* 0x000fe200078e0a3f */
[----:B------:R-:W-:Y:S03]  /*6d90*/  P2R R74, PR, RZ, 0x4 ;  /* 0x00000004ff4a7803 */ /* 0x000fe60000000000 */
[----:B------:R-:W-:Y:S01]  /*6da0*/  IMAD R62, R3, UR14, R62 ;  /* 0x0000000e033e7c24 */ /* 0x000fe2000f8e023e */
[----:B--2---:R-:W-:Y:S01]  /*6db0*/  @P5 SEL R73, RZ, 0x1, !P1 ;  /* 0x00000001ff495807 */ /* 0x004fe20004800000 */
[----:B------:R-:W-:Y:S06]  /*6dc0*/  @!P5 BRA `(.L_x_104) ;  /* 0x000000000044d947 */ /* 0x000fec0003800000 */
[----:B------:R-:W-:Y:S01]  /*6dd0*/  IMAD.MOV.U32 R38, RZ, RZ, RZ ;  /* 0x000000ffff267224 */ /* 0x000fe200078e00ff */
[----:B------:R-:W-:Y:S01]  /*6de0*/  ISETP.NE.AND P1, PT, R73, RZ, PT ;  /* 0x000000ff4900720c */ /* 0x000fe20003f25270 */
[----:B------:R-:W-:Y:S01]  /*6df0*/  BSSY B0, `(.L_x_105) ;  /* 0x0000008000007945 */ /* 0x000fe20003800000 */
[----:B------:R-:W-:Y:S02]  /*6e00*/  CS2R R30, SRZ ;  /* 0x00000000001e7805 */ /* 0x000fe4000001ff00 */
[----:B------:R-:W-:Y:S02]  /*6e10*/  CS2R R28, SRZ ;  /* 0x00000000001c7805 */ /* 0x000fe4000001ff00 */
[----:B------:R-:W-:Y:S07]  /*6e20*/  CS2R R36, SRZ ;  /* 0x0000000000247805 */ /* 0x000fee000001ff00 */
[----:B------:R-:W-:Y:S05]  /*6e30*/  @P1 BRA `(.L_x_106) ;  /* 0x00000000000c1947 */ /* 0x000fea0003800000 */
[----:B------:R-:W-:Y:S04]  /*6e40*/  SHF.L.U32 R3, R46, 0x1f, RZ ;  /* 0x0000001f2e037819 */ /* 0x000fe800000006ff */
[----:B------:R-:W1:Y:S02]  /*6e50*/  SYNCS.PHASECHK.TRANS64.TRYWAIT P1, [UR49+0x110], R3 ;  /* 0x00011003ff0075a7 */ /* 0x000e640008021131 */
[----:B-1----:R-:W-:Y:S05]  /*6e60*/  @!P1 BRA `(.L_x_107) ;  /* 0x0000003000a89947 */ /* 0x002fea0003800000 */
.L_x_106:
[----:B------:R-:W-:Y:S05]  /*6e70*/  BSYNC B0 ;  /* 0x0000000000007941 */ /* 0x000fea0003800000 */
.L_x_105:
[----:B------:R-:W-:Y:S01]  /*6e80*/  ISETP.NE.AND P1, PT, R74, RZ, PT ;  /* 0x000000ff4a00720c */ /* 0x000fe20003f25270 */
[----:B------:R-:W-:Y:S11]  /*6e90*/  HFMA2 R71, -RZ, RZ, 0, 5.9604644775390625e-08 ;  /* 0x00000001ff477431 */ /* 0x000ff600000001ff */
[----:B------:R-:W-:Y:S01]  /*6ea0*/  @!UPT UIADD3 URZ, UPT, UPT, URZ, URZ, URZ ;  /* 0x000000fffffff290 */ /* 0x000fe2000fffe0ff */
[----:B------:R-:W-:Y:S05]  /*6eb0*/  @P1 WARPSYNC.ALL ;  /* 0x0000000000001948 */ /* 0x000fea0003800000 */
[----:B------:R2:W3:Y:S04]  /*6ec0*/  @P1 LDSM.16.M88.4 R28, [R72+UR49+0x200] ;  /* 0x00020031481c183b */ /* 0x0004e80008000200 */
[----:B------:R2:W1:Y:S02]  /*6ed0*/  @P1 LDSM.16.M88.4 R36, [R68+0x200] ;  /* 0x000200004424183b */ /* 0x0004640000000200 */
.L_x_104:
[----:B------:R-:W-:Y:S05]  /*6ee0*/  BSYNC B1 ;  /* 0x0000000000017941 */ /* 0x000fea0003800000 */
.L_x_103:
[----:B-1----:R-:W-:Y:S04]  /*6ef0*/  SHF.R.U32.HI R2, RZ, 0x15, R25 ;  /* 0x00000015ff027819 */ /* 0x002fe80000011619 */
[----:B------:R-:W-:Y:S01]  /*6f00*/  LOP3.LUT P1, RZ, R2, 0x3, R50, 0x48, !PT ;  /* 0x0000000302ff7812 */ /* 0x000fe20007824832 */
[----:B------:R-:W-:Y:S01]  /*6f10*/  @!UPT UIADD3 URZ, UPT, UPT, URZ, URZ, URZ ;  /* 0x000000fffffff290 */ /* 0x000fe2000fffe0ff */
[----:B----4-:R-:W-:Y:S11]  /*6f20*/  @P0 BRA `(.L_x_108) ;  /* 0x0000000000080947 */ /* 0x010ff60003800000 */
[----:B------:R-:W1:Y:S02]  /*6f30*/  SYNCS.PHASECHK.TRANS64.TRYWAIT P0, [R70+URZ+0x170], R0 ;  /* 0x00017000460075a7 */ /* 0x000e6400080011ff */
[----:B-1----:R-:W-:Y:S05]  /*6f40*/  @!P0 BRA `(.L_x_109) ;  /* 0x0000003000888947 */ /* 0x002fea0003800000 */
.L_x_108:
[----:B------:R-:W-:Y:S05]  /*6f50*/  @!P1 BRA `(.L_x_110) ;  /* 0x0000000000409947 */ /* 0x000fea0003800000 */
[----:B------:R-:W4:Y:S01]  /*6f60*/  LDCU.64 UR8, c[0x4][0x70] ;  /* 0x01000e00ff0877ac */ /* 0x000f220008000a00 */
[----:B------:R-:W-:Y:S01]  /*6f70*/  MOV R3, 0x0 ;  /* 0x0000000000037802 */ /* 0x000fe20000000f00 */
[----:B------:R-:W-:Y:S02]  /*6f80*/  HFMA2 R12, -RZ, RZ, 0, 5.9604644775390625e-08 ;  /* 0x00000001ff0c7431 */ /* 0x000fe400000001ff */
[----:B------:R-:W-:Y:S02]  /*6f90*/  IMAD.MOV.U32 R8, RZ, RZ, 0x192 ;  /* 0x00000192ff087424 */ /* 0x000fe400078e00ff */
[----:B------:R-:W-:Y:S01]  /*6fa0*/  IMAD.MOV.U32 R13, RZ, RZ, RZ ;  /* 0x000000ffff0d7224 */ /* 0x000fe200078e00ff */
[----:B------:R-:W5:Y:S01]  /*6fb0*/  LDCU.64 UR6, c[0x4][0x78] ;  /* 0x01000f00ff0677ac */ /* 0x000f620008000a00 */
[----:B------:R-:W1:Y:S01]  /*6fc0*/  LDC.64 R2, c[0x4][R3] ;  /* 0x0100000003027b82 */ /* 0x000e620000000a00 */
[----:B------:R-:W2:Y:S01]  /*6fd0*/  LDCU.64 UR4, c[0x4][0x10] ;  /* 0x01000200ff0477ac */ /* 0x000ea20008000a00 */
[----:B----4-:R-:W-:Y:S01]  /*6fe0*/  MOV R5, UR9 ;  /* 0x0000000900057c02 */ /* 0x010fe20008000f00 */
[----:B------:R-:W-:Y:S01]  /*6ff0*/  IMAD.U32 R4, RZ, RZ, UR8 ;  /* 0x00000008ff047e24 */ /* 0x000fe2000f8e00ff */
[----:B-----5:R-:W-:Y:S01]  /*7000*/  MOV R7, UR7 ;  /* 0x0000000700077c02 */ /* 0x020fe20008000f00 */
[----:B------:R-:W-:Y:S01]  /*7010*/  IMAD.U32 R6, RZ, RZ, UR6 ;  /* 0x00000006ff067e24 */ /* 0x000fe2000f8e00ff */
[----:B--2---:R-:W-:Y:S01]  /*7020*/  MOV R11, UR5 ;  /* 0x00000005000b7c02 */ /* 0x004fe20008000f00 */
[----:B------:R-:W-:Y:S02]  /*7030*/  IMAD.U32 R10, RZ, RZ, UR4 ;  /* 0x00000004ff0a7e24 */ /* 0x000fe4000f8e00ff */
[----:B------:R-:W-:Y:S07]  /*7040*/  LEPC R20, `(.L_x_110) ;  /* 0x000000001014794e */ /* 0x000fee0000000000 */
[----:B-1-3--:R-:W-:Y:S05]  /*7050*/  CALL.ABS.NOINC R2 ;  /* 0x0000000002007343 */ /* 0x00afea0003c00000 */
.L_x_110:
[----:B------:R-:W-:Y:S05]  /*7060*/  WARPSYNC.ALL ;  /* 0x0000000000007948 */ /* 0x000fea0003800000 */
[----:B------:R-:W-:Y:S01]  /*7070*/  R2UR UR4, R25 ;  /* 0x00000000190472ca */ /* 0x000fe200000e0000 */
[--C-:B---3--:R-:W-:Y:S01]  /*7080*/  HADD2.F32 R20, -RZ, R28.reuse.H0_H0 ;  /* 0x2000001cff147230 */ /* 0x108fe20000004100 */
[----:B------:R-:W-:Y:S01]  /*7090*/  ISETP.NE.AND P0, PT, R48, RZ, PT ;  /* 0x000000ff3000720c */ /* 0x000fe20003f05270 */
[----:B------:R-:W-:Y:S01]  /*70a0*/  HADD2.F32 R21, -RZ, R28.H1_H1 ;  /* 0x3000001cff157230 */ /* 0x000fe20000004100 */
[----:B------:R-:W-:Y:S01]  /*70b0*/  BSSY.RECONVERGENT B0, `(.L_x_111) ;  /* 0x000004f000007945 */ /* 0x000fe20003800200 */
[--C-:B------:R-:W-:Y:S08]  /*70c0*/  HADD2.F32 R26, -RZ, R29.reuse.H0_H0 ;  /* 0x2000001dff1a7230 */ /* 0x100ff00000004100 */
[----:B------:R-:W1:Y:S02]  /*70d0*/  LDTM.16dp256bit.x4 R4, tmem[UR4] ;  /* 0x00000004000479ee */ /* 0x000e640008120000 */
[C---:B-1----:R-:W-:Y:S01]  /*70e0*/  FMUL R0, R24.reuse, R4 ;  /* 0x0000000418007220 */ /* 0x042fe20000400000 */
[C---:B------:R-:W-:Y:S01]  /*70f0*/  FMUL R4, R24.reuse, R8 ;  /* 0x0000000818047220 */ /* 0x040fe20000400000 */
[C---:B------:R-:W-:Y:S01]  /*7100*/  FMUL R8, R24.reuse, R12 ;  /* 0x0000000c18087220 */ /* 0x040fe20000400000 */
[C---:B------:R-:W-:Y:S01]  /*7110*/  FMUL R2, R24.reuse, R5 ;  /* 0x0000000518027220 */ /* 0x040fe20000400000 */
[C---:B------:R-:W-:Y:S01]  /*7120*/  FFMA R0, R27.reuse, R20, R0 ;  /* 0x000000141b007223 */ /* 0x040fe20000000000 */
[C---:B------:R-:W-:Y:S01]  /*7130*/  FMUL R12, R24.reuse, R16 ;  /* 0x00000010180c7220 */ /* 0x040fe20000400000 */
[C---:B------:R-:W-:Y:S01]  /*7140*/  FMUL R3, R24.reuse, R6 ;  /* 0x0000000618037220 */ /* 0x040fe20000400000 */
[----:B------:R-:W-:Y:S02]  /*7150*/  HADD2.F32 R16, -RZ, R29.H1_H1 ;  /* 0x3000001dff107230 */ /* 0x000fe40000004100 */
[C---:B------:R-:W-:Y:S01]  /*7160*/  FFMA R2, R27.reuse, R21, R2 ;  /* 0x000000151b027223 */ /* 0x040fe20000000002 */
[C---:B------:R-:W-:Y:S01]  /*7170*/  FMUL R7, R24.reuse, R7 ;  /* 0x0000000718077220 */ /* 0x040fe20000400000 */
[C---:B------:R-:W-:Y:S01]  /*7180*/  FMUL R5, R24.reuse, R9 ;  /* 0x0000000918057220 */ /* 0x040fe20000400000 */
[C---:B------:R-:W-:Y:S01]  /*7190*/  FFMA R3, R27.reuse, R26, R3 ;  /* 0x0000001a1b037223 */ /* 0x040fe20000000003 */
[C---:B------:R-:W-:Y:S01]  /*71a0*/  FMUL R9, R24.reuse, R13 ;  /* 0x0000000d18097220 */ /* 0x040fe20000400000 */
[----:B------:R-:W-:Y:S01]  /*71b0*/  FFMA R7, R27, R16, R7 ;  /* 0x000000101b077223 */ /* 0x000fe20000000007 */
[--C-:B------:R-:W-:Y:S02]  /*71c0*/  HADD2.F32 R16, -RZ, R30.reuse.H1_H1 ;  /* 0x3000001eff107230 */ /* 0x100fe40000004100 */
[C---:B------:R-:W-:Y:S01]  /*71d0*/  FMUL R6, R24.reuse, R10 ;  /* 0x0000000a18067220 */ /* 0x040fe20000400000 */
[C---:B------:R-:W-:Y:S01]  /*71e0*/  FMUL R13, R24.reuse, R17 ;  /* 0x00000011180d7220 */ /* 0x040fe20000400000 */
[----:B------:R-:W-:Y:S02]  /*71f0*/  HADD2.F32 R17, -RZ, R30.H0_H0 ;  /* 0x2000001eff117230 */ /* 0x000fe40000004100 */
[C---:B------:R-:W-:Y:S01]  /*7200*/  FMUL R10, R24.reuse, R14 ;  /* 0x0000000e180a7220 */ /* 0x040fe20000400000 */
[----:B------:R-:W-:Y:S01]  /*7210*/  FMUL R14, R24, R18 ;  /* 0x00000012180e7220 */ /* 0x000fe20000400000 */
[----:B------:R-:W-:Y:S01]  /*7220*/  F2FP.F16.F32.PACK_AB R32, R2, R0 ;  /* 0x000000000220723e */ /* 0x000fe200000000ff */
[--C-:B------:R-:W-:Y:S01]  /*7230*/  HADD2.F32 R18, -RZ, R31.reuse.H0_H0 ;  /* 0x2000001fff127230 */ /* 0x100fe20000004100 */
[----:B------:R-:W-:Y:S01]  /*7240*/  F2FP.F16.F32.PACK_AB R33, R7, R3 ;  /* 0x000000030721723e */ /* 0x000fe200000000ff */
[----:B------:R-:W-:Y:S02]  /*7250*/  HADD2.F32 R0, -RZ, R31.H1_H1 ;  /* 0x3000001fff007230 */ /* 0x000fe40000004100 */
[C---:B------:R-:W-:Y:S01]  /*7260*/  FMUL R11, R24.reuse, R11 ;  /* 0x0000000b180b7220 */ /* 0x040fe20000400000 */
[--C-:B------:R-:W-:Y:S02]  /*7270*/  HADD2.F32 R2, -RZ, R36.reuse.H0_H0 ;  /* 0x20000024ff027230 */ /* 0x100fe40000004100 */
[C---:B------:R-:W-:Y:S01]  /*7280*/  FFMA R4, R27.reuse, R17, R4 ;  /* 0x000000111b047223 */ /* 0x040fe20000000004 */
[----:B------:R-:W-:Y:S02]  /*7290*/  HADD2.F32 R3, -RZ, R36.H1_H1 ;  /* 0x30000024ff037230 */ /* 0x000fe40000004100 */
[C---:B------:R-:W-:Y:S01]  /*72a0*/  FFMA R5, R27.reuse, R16, R5 ;  /* 0x000000101b057223 */ /* 0x040fe20000000005 */
[C---:B------:R-:W-:Y:S01]  /*72b0*/  FFMA R6, R27.reuse, R18, R6 ;  /* 0x000000121b067223 */ /* 0x040fe20000000006 */
[C---:B------:R-:W-:Y:S01]  /*72c0*/  FFMA R11, R27.reuse, R0, R11 ;  /* 0x000000001b0b7223 */ /* 0x040fe2000000000b */
[--C-:B------:R-:W-:Y:S02]  /*72d0*/  HADD2.F32 R7, -RZ, R37.reuse.H0_H0 ;  /* 0x20000025ff077230 */ /* 0x100fe40000004100 */
[C---:B------:R-:W-:Y:S01]  /*72e0*/  FFMA R8, R27.reuse, R2, R8 ;  /* 0x000000021b087223 */ /* 0x040fe20000000008 */
[----:B------:R-:W-:Y:S02]  /*72f0*/  HADD2.F32 R0, -RZ, R37.H1_H1 ;  /* 0x30000025ff007230 */ /* 0x000fe40000004100 */
[----:B------:R-:W-:Y:S01]  /*7300*/  FFMA R9, R27, R3, R9 ;  /* 0x000000031b097223 */ /* 0x000fe20000000009 */
[C---:B------:R-:W-:Y:S01]  /*7310*/  FMUL R15, R24.reuse, R15 ;  /* 0x0000000f180f7220 */ /* 0x040fe20000400000 */
[--C-:B------:R-:W-:Y:S01]  /*7320*/  HADD2.F32 R2, -RZ, R38.reuse.H0_H0 ;  /* 0x20000026ff027230 */ /* 0x100fe20000004100 */
[----:B------:R-:W-:Y:S01]  /*7330*/  F2FP.F16.F32.PACK_AB R34, R5, R4 ;  /* 0x000000040522723e */ /* 0x000fe200000000ff */
[----:B------:R-:W-:Y:S02]  /*7340*/  HADD2.F32 R3, -RZ, R38.H1_H1 ;  /* 0x30000026ff037230 */ /* 0x000fe40000004100 */
[C---:B------:R-:W-:Y:S01]  /*7350*/  FFMA R10, R27.reuse, R7, R10 ;  /* 0x000000071b0a7223 */ /* 0x040fe2000000000a */
[--C-:B------:R-:W-:Y:S02]  /*7360*/  HADD2.F32 R4, -RZ, R39.reuse.H0_H0 ;  /* 0x20000027ff047230 */ /* 0x100fe40000004100 */
[C---:B------:R-:W-:Y:S01]  /*7370*/  FFMA R15, R27.reuse, R0, R15 ;  /* 0x000000001b0f7223 */ /* 0x040fe2000000000f */
[----:B------:R-:W-:Y:S02]  /*7380*/  HADD2.F32 R5, -RZ, R39.H1_H1 ;  /* 0x30000027ff057230 */ /* 0x000fe40000004100 */
[----:B------:R-:W-:Y:S01]  /*7390*/  FMUL R19, R24, R19 ;  /* 0x0000001318137220 */ /* 0x000fe20000400000 */
[C---:B------:R-:W-:Y:S01]  /*73a0*/  FFMA R12, R27.reuse, R2, R12 ;  /* 0x000000021b0c7223 */ /* 0x040fe2000000000c */
[C---:B------:R-:W-:Y:S01]  /*73b0*/  FFMA R13, R27.reuse, R3, R13 ;  /* 0x000000031b0d7223 */ /* 0x040fe2000000000d */
[C---:B------:R-:W-:Y:S01]  /*73c0*/  FFMA R14, R27.reuse, R4, R14 ;  /* 0x000000041b0e7223 */ /* 0x040fe2000000000e */
[----:B------:R-:W-:Y:S01]  /*73d0*/  FFMA R19, R27, R5, R19 ;  /* 0x000000051b137223 */ /* 0x000fe20000000013 */
[----:B------:R-:W-:Y:S02]  /*73e0*/  F2FP.F16.F32.PACK_AB R35, R11, R6 ;  /* 0x000000060b23723e */ /* 0x000fe400000000ff */
[----:B------:R-:W-:Y:S02]  /*73f0*/  F2FP.F16.F32.PACK_AB R8, R9, R8 ;  /* 0x000000080908723e */ /* 0x000fe400000000ff */
[----:B------:R-:W-:Y:S01]  /*7400*/  F2FP.F16.F32.PACK_AB R9, R15, R10 ;  /* 0x0000000a0f09723e */ /* 0x000fe200000000ff */
[----:B------:R1:W-:Y:S01]  /*7410*/  STSM.16.M88.4 [R69+0x200], R32 ;  /* 0x0002002045007844 */ /* 0x0003e20000000200 */
[----:B------:R-:W-:Y:S02]  /*7420*/  F2FP.F16.F32.PACK_AB R10, R13, R12 ;  /* 0x0000000c0d0a723e */ /* 0x000fe400000000ff */
[----:B------:R-:W-:Y:S05]  /*7430*/  F2FP.F16.F32.PACK_AB R11, R19, R14 ;  /* 0x0000000e130b723e */ /* 0x000fea00000000ff */
[----:B------:R1:W-:Y:S01]  /*7440*/  STSM.16.M88.4 [R68+0x200], R8 ;  /* 0x0002000844007844 */ /* 0x0003e20000000200 */
[----:B------:R-:W-:Y:S01]  /*7450*/  @!PT LDS RZ, [RZ] ;  /* 0x00000000fffff984 */ /* 0x000fe20000000800 */
[----:B------:R-:W-:Y:S01]  /*7460*/  @!PT LDS RZ, [RZ] ;  /* 0x00000000fffff984 */ /* 0x000fe20000000800 */
[----:B------:R-:W-:Y:S01]  /*7470*/  @!PT LDS RZ, [RZ] ;  /* 0x00000000fffff984 */ /* 0x000fe20000000800 */
[----:B------:R-:W-:Y:S01]  /*7480*/  @!PT LDS RZ, [RZ] ;  /* 0x00000000fffff984 */ /* 0x000fe20000000800 */
[----:B------:R3:W-:Y:S07]  /*7490*/  MEMBAR.ALL.CTA ;  /* 0x0000000000007992 */ /* 0x0007ee0000008000 */
[----:B---3--:R-:W3:Y:S02]  /*74a0*/  FENCE.VIEW.ASYNC.S ;  /* 0x00000000000073c6 */ /* 0x008ee40000000000 */
[----:B---3--:R-:W-:Y:S06]  /*74b0*/  BAR.SYNC.DEFER_BLOCKING 0x1, 0x80 ;  /* 0x0042000000007b1d */ /* 0x008fec0000010000 */
[----:B------:R-:W-:Y:S05]  /*74c0*/  @P0 BRA `(.L_x_112) ;  /* 0x0000000000340947 */ /* 0x000fea0003800000 */
[----:B------:R-:W3:Y:S01]  /*74d0*/  LDCU.64 UR6, c[0x0][0x348] ;  /* 0x00006900ff0677ac */ /* 0x000ee20008000a00 */
[----:B------:R-:W-:Y:S02]  /*74e0*/  R2UR UR42, R65 ;  /* 0x00000000412a72ca */ /* 0x000fe400000e0000 */
[----:B------:R-:W-:Y:S01]  /*74f0*/  R2UR UR43, R64 ;  /* 0x00000000402b72ca */ /* 0x000fe200000e0000 */
[----:B------:R-:W-:Y:S01]  /*7500*/  UIADD3 UR4, UPT, UPT, UR49, 0x200, URZ ;  /* 0x0000020031047890 */ /* 0x000fe2000fffe0ff */
[----:B------:R-:W-:Y:S02]  /*7510*/  R2UR UR44, R62 ;  /* 0x000000003e2c72ca */ /* 0x000fe400000e0000 */
[----:B------:R-:W-:Y:S03]  /*7520*/  R2UR UR45, R63 ;  /* 0x000000003f2d72ca */ /* 0x000fe600000e0000 */
[----:B------:R-:W-:Y:S05]  /*7530*/  IMAD.U32 R60, RZ, RZ, UR4 ;  /* 0x00000004ff3c7e24 */ /* 0x000fea000f8e00ff */
[----:B------:R-:W-:Y:S01]  /*7540*/  R2UR UR40, R60 ;  /* 0x000000003c2872ca */ /* 0x000fe200000e0000 */
[----:B---3--:R-:W-:Y:S04]  /*7550*/  UIADD3 UR4, UP0, UPT, UR6, 0x780, URZ ;  /* 0x0000078006047890 */ /* 0x008fe8000ff1e0ff */
[----:B------:R-:W-:Y:S09]  /*7560*/  UIADD3.X UR5, UPT, UPT, URZ, UR7, URZ, UP0, !UPT ;  /* 0x00000007ff057290 */ /* 0x000ff200087fe4ff */
[----:B------:R3:W-:Y:S01]  /*7570*/  UTMASTG.5D.IM2COL [UR40], [UR4] ;  /* 0x00000028040073b5 */ /* 0x0007e20008060000 */
[----:B------:R0:W-:Y:S01]  /*7580*/  UTMACMDFLUSH ;  /* 0x00000000000079b7 */ /* 0x0001e20000000000 */
[----:B---3--:R-:W-:Y:S04]  /*7590*/  DEPBAR.LE SB0, 0x1 ;  /* 0x000080400000791a */ /* 0x008fe80000000000 */
.L_x_112:
[----:B------:R-:W-:Y:S05]  /*75a0*/  BSYNC.RECONVERGENT B0 ;  /* 0x0000000000007941 */ /* 0x000fea0003800200 */
.L_x_111:
[----:B------:R-:W-:Y:S01]  /*75b0*/  BAR.SYNC.DEFER_BLOCKING 0x1, 0x80 ;  /* 0x0042000000007b1d */ /* 0x000fe20000010000 */
[----:B------:R-:W-:Y:S01]  /*75c0*/  ISETP.NE.AND P1, PT, R67, RZ, PT ;  /* 0x000000ff4300720c */ /* 0x000fe20003f25270 */
[----:B------:R-:W-:Y:S01]  /*75d0*/  UISETP.NE.AND UP0, UPT, UR53, URZ, UPT ;  /* 0x000000ff3500728c */ /* 0x000fe2000bf05270 */
[----:B------:R-:W-:Y:S11]  /*75e0*/  LEA R4, R71, UR49, 0x3 ;  /* 0x0000003147047c11 */ /* 0x000ff6000f8e18ff */
[----:B------:R-:W-:Y:S01]  /*75f0*/  @P1 SHF.L.U32 R3, R46, 0x1f, RZ ;  /* 0x0000001f2e031819 */ /* 0x000fe200000006ff */
[----:B------:R-:W-:Y:S06]  /*7600*/  BRA.U !UP0, `(.L_x_113) ;  /* 0x0000000108247547 */ /* 0x000fec000b800000 */
[----:B------:R-:W3:Y:S01]  /*7610*/  S2R R0, SR_CgaCtaId ;  /* 0x0000000000007919 */ /* 0x000ee20000008800 */
[----:B------:R-:W-:Y:S01]  /*7620*/  IMAD.U32 R2, RZ, RZ, UR50 ;  /* 0x00000032ff027e24 */ /* 0x000fe2000f8e00ff */
[----:B------:R-:W-:Y:S04]  /*7630*/  UIADD3 UR4, UPT, UPT, UR50, 0x1, URZ ;  /* 0x0000000132047890 */ /* 0x000fe8000fffe0ff */
[----:B------:R-:W-:Y:S01]  /*7640*/  @P1 LEA R2, R2, UR49, 0x3 ;  /* 0x0000003102021c11 */ /* 0x000fe2000f8e18ff */
[----:B------:R-:W-:Y:S04]  /*7650*/  UISETP.NE.AND UP0, UPT, UR4, 0x4, UPT ;  /* 0x000000040400788c */ /* 0x000fe8000bf05270 */
[----:B------:R-:W-:Y:S01]  /*7660*/  @P1 VIADD R2, R2, 0x130 ;  /* 0x0000013002021836 */ /* 0x000fe20000000000 */
[----:B------:R-:W-:Y:S04]  /*7670*/  USEL UR50, UR4, URZ, UP0 ;  /* 0x000000ff04327287 */ /* 0x000fe80008000000 */
[----:B---3--:R-:W-:Y:S04]  /*7680*/  @P1 PRMT R0, R0, 0x654, R2 ;  /* 0x0000065400001816 */ /* 0x008fe80000000002 */
[----:B------:R3:W-:Y:S04]  /*7690*/  @P1 SYNCS.ARRIVE.TRANS64.RED.A1T0 RZ, [R0+URZ], RZ ;  /* 0x000000ff00ff19a7 */ /* 0x0007e800081004ff */
.L_x_113:
[----:B------:R-:W4:Y:S01]  /*76a0*/  @P1 SYNCS.PHASECHK.TRANS64.TRYWAIT P0, [R4+URZ+0x110], R3 ;  /* 0x00011003040015a7 */ /* 0x000f2200080011ff */
[----:B------:R-:W-:Y:S01]  /*76b0*/  BSSY B1, `(.L_x_114) ;  /* 0x0000013000017945 */ /* 0x000fe20003800000 */
[----:B----4-:R-:W-:Y:S03]  /*76c0*/  @P1 SEL R73, RZ, 0x1, !P0 ;  /* 0x00000001ff491807 */ /* 0x010fe60004000000 */
[----:B------:R-:W-:Y:S05]  /*76d0*/  @!P1 BRA `(.L_x_115) ;  /* 0x0000000000409947 */ /* 0x000fea0003800000 */
[----:B------:R-:W-:Y:S01]  /*76e0*/  ISETP.NE.AND P1, PT, R74, RZ, PT ;  /* 0x000000ff4a00720c */ /* 0x000fe20003f25270 */
[----:B------:R-:W-:Y:S01]  /*76f0*/  BSSY B0, `(.L_x_116) ;  /* 0x0000009000007945 */ /* 0x000fe20003800000 */
[----:B------:R-:W-:Y:S11]  /*7700*/  ISETP.NE.AND P0, PT, R73, RZ, PT ;  /* 0x000000ff4900720c */ /* 0x000ff60003f05270 */
[----:B------:R-:W-:Y:S05]  /*7710*/  @P1 IMAD R3, R71, 0x1000, R72 ;  /* 0x0000100047031824 */ /* 0x000fea00078e0248 */
[----:B------:R-:W-:Y:S05]  /*7720*/  @P1 IADD3 R2, PT, PT, R3, UR49, RZ ;  /* 0x0000003103021c10 */ /* 0x000fea000fffe0ff */
[----:B------:R-:W-:Y:S01]  /*7730*/  @P1 IMAD.IADD R2, R61, 0x1, R2 ;  /* 0x000000013d021824 */ /* 0x000fe200078e0202 */
[----:B------:R-:W-:Y:S06]  /*7740*/  @P0 BRA `(.L_x_117) ;  /* 0x00000000000c0947 */ /* 0x000fec0003800000 */
[----:B---3--:R-:W-:Y:S04]  /*7750*/  SHF.L.U32 R0, R46, 0x1f, RZ ;  /* 0x0000001f2e007819 */ /* 0x008fe800000006ff */
[----:B------:R-:W3:Y:S02]  /*7760*/  SYNCS.PHASECHK.TRANS64.TRYWAIT P0, [R4+URZ+0x110], R0 ;  /* 0x00011000040075a7 */ /* 0x000ee400080011ff */
[----:B---3--:R-:W-:Y:S05]  /*7770*/  @!P0 BRA `(.L_x_118) ;  /* 0x0000002800908947 */ /* 0x008fea0003800000 */
.L_x_117:
[----:B------:R-:W-:Y:S05]  /*7780*/  BSYNC B0 ;  /* 0x0000000000007941 */ /* 0x000fea0003800000 */
.L_x_116:
[----:B------:R-:W-:Y:S02]  /*7790*/  ISETP.NE.AND P0, PT, R74, RZ, PT ;  /* 0x000000ff4a00720c */ /* 0x000fe40003f05270 */
[----:B------:R-:W-:Y:S11]  /*77a0*/  IADD3 R71, PT, PT, R71, 0x1, RZ ;  /* 0x0000000147477810 */ /* 0x000ff60007ffe0ff */
[----:B------:R-:W-:Y:S05]  /*77b0*/  @P0 WARPSYNC.ALL ;  /* 0x0000000000000948 */ /* 0x000fea0003800000 */
[----:B------:R4:W1:Y:S04]  /*77c0*/  @P0 LDSM.16.M88.4 R28, [R3+UR49+0x200] ;  /* 0x00020031031c083b */ /* 0x0008680008000200 */
[----:B------:R4:W1:Y:S02]  /*77d0*/  @P0 LDSM.16.M88.4 R36, [R2+0x200] ;  /* 0x000200000224083b */ /* 0x0008640000000200 */
.L_x_115:
[----:B------:R-:W-:Y:S05]  /*77e0*/  BSYNC B1 ;  /* 0x0000000000017941 */ /* 0x000fea0003800000 */
.L_x_114:
[----:B---3--:R-:W-:Y:S05]  /*77f0*/  VIADD R0, R25, 0x20 ;  /* 0x0000002019007836 */ /* 0x008fea0000000000 */
[----:B------:R-:W-:Y:S04]  /*7800*/  SHF.R.U32.HI R0, RZ, 0x15, R0 ;  /* 0x00000015ff007819 */ /* 0x000fe80000011600 */
[----:B------:R-:W-:Y:S11]  /*7810*/  LOP3.LUT P0, RZ, R0, 0x3, R50, 0x48, !PT ;  /* 0x0000000300ff7812 */ /* 0x000ff60007804832 */
[----:B------:R-:W-:Y:S02]  /*7820*/  @!UPT UIADD3 URZ, UPT, UPT, URZ, URZ, URZ ;  /* 0x000000fffffff290 */ /* 0x000fe4000fffe0ff */
[----:B------:R-:W-:Y:S05]  /*7830*/  @!P0 BRA `(.L_x_119) ;  /* 0x0000000000408947 */ /* 0x000fea0003800000 */
[----:B------:R-:W3:Y:S01]  /*7840*/  LDCU.64 UR8, c[0x4][0x70] ;  /* 0x01000e00ff0877ac */ /* 0x000ee20008000a00 */
[----:B----4-:R-:W-:Y:S01]  /*7850*/  MOV R3, 0x0 ;  /* 0x0000000000037802 */ /* 0x010fe20000000f00 */
[----:B------:R-:W-:Y:S02]  /*7860*/  HFMA2 R12, -RZ, RZ, 0, 5.9604644775390625e-08 ;  /* 0x00000001ff0c7431 */ /* 0x000fe400000001ff */
[----:B-1----:R-:W-:Y:S02]  /*7870*/  IMAD.MOV.U32 R8, RZ, RZ, 0x192 ;  /* 0x00000192ff087424 */ /* 0x002fe400078e00ff */
[----:B------:R-:W-:Y:S01]  /*7880*/  IMAD.MOV.U32 R13, RZ, RZ, RZ ;  /* 0x000000ffff0d7224 */ /* 0x000fe200078e00ff */
[----:B------:R-:W1:Y:S01]  /*7890*/  LDCU.64 UR6, c[0x4][0x78] ;  /* 0x01000f00ff0677ac */ /* 0x000e620008000a00 */
[----:B------:R-:W4:Y:S01]  /*78a0*/  LDC.64 R2, c[0x4][R3] ;  /* 0x0100000003027b82 */ /* 0x000f220000000a00 */
[----:B------:R-:W5:Y:S01]  /*78b0*/  LDCU.64 UR4, c[0x4][0x10] ;  /* 0x01000200ff0477ac */ /* 0x000f620008000a00 */
[----:B---3--:R-:W-:Y:S01]  /*78c0*/  MOV R5, UR9 ;  /* 0x0000000900057c02 */ /* 0x008fe20008000f00 */
[----:B------:R-:W-:Y:S01]  /*78d0*/  IMAD.U32 R4, RZ, RZ, UR8 ;  /* 0x00000008ff047e24 */ /* 0x000fe2000f8e00ff */
[----:B-1----:R-:W-:Y:S01]  /*78e0*/  MOV R7, UR7 ;  /* 0x0000000700077c02 */ /* 0x002fe20008000f00 */
[----:B------:R-:W-:Y:S01]  /*78f0*/  IMAD.U32 R6, RZ, RZ, UR6 ;  /* 0x00000006ff067e24 */ /* 0x000fe2000f8e00ff */
[----:B-----5:R-:W-:Y:S01]  /*7900*/  MOV R11, UR5 ;  /* 0x00000005000b7c02 */ /* 0x020fe20008000f00 */
[----:B------:R-:W-:Y:S02]  /*7910*/  IMAD.U32 R10, RZ, RZ, UR4 ;  /* 0x00000004ff0a7e24 */ /* 0x000fe4000f8e00ff */
[----:B------:R-:W-:Y:S07]  /*7920*/  LEPC R20, `(.L_x_119) ;  /* 0x000000001014794e */ /* 0x000fee0000000000 */
[----:B--2-4-:R-:W-:Y:S05]  /*7930*/  CALL.ABS.NOINC R2 ;  /* 0x0000000002007343 */ /* 0x014fea0003c00000 */
.L_x_119:
[----:B------:R-:W-:Y:S01]  /*7940*/  ISETP.NE.AND P6, PT, R67, RZ, PT ;  /* 0x000000ff4300720c */ /* 0x000fe20003fc5270 */
[----:B------:R-:W-:Y:S05]  /*7950*/  WARPSYNC.ALL ;  /* 0x0000000000007948 */ /* 0x000fea0003800000 */
[----:B------:R-:W-:Y:S01]  /*7960*/  R2UR UR4, R25 ;  /* 0x00000000190472ca */ /* 0x000fe200000e0000 */
[--C-:B-1--4-:R-:W-:Y:S01]  /*7970*/  HADD2.F32 R3, -RZ, R28.reuse.H0_H0 ;  /* 0x2000001cff037230 */ /* 0x112fe20000004100 */
[----:B------:R-:W1:Y:S01]  /*7980*/  S2R R75, SR_CgaCtaId ;  /* 0x00000000004b7919 */ /* 0x000e620000008800 */
[--C-:B------:R-:W-:Y:S01]  /*7990*/  HADD2.F32 R20, -RZ, R29.reuse.H0_H0 ;  /* 0x2000001dff147230 */ /* 0x100fe20000004100 */
[----:B------:R-:W-:Y:S01]  /*79a0*/  ISETP.NE.AND P0, PT, R48, RZ, PT ;  /* 0x000000ff3000720c */ /* 0x000fe20003f05270 */
[----:B------:R-:W-:Y:S01]  /*79b0*/  HADD2.F32 R21, -RZ, R29.H1_H1 ;  /* 0x3000001dff157230 */ /* 0x000fe20000004100 */
[----:B------:R-:W-:Y:S07]  /*79c0*/  BSSY.RECONVERGENT B0, `(.L_x_120) ;  /* 0x0000053000007945 */ /* 0x000fee0003800200 */
[----:B------:R-:W3:Y:S02]  /*79d0*/  LDTM.16dp256bit.x4 R4, tmem[UR4+0x20] ;  /* 0x00002004000479ee */ /* 0x000ee40008120000 */
[C---:B---3--:R-:W-:Y:S01]  /*79e0*/  FMUL R0, R24.reuse, R4 ;  /* 0x0000000418007220 */ /* 0x048fe20000400000 */
[----:B------:R-:W-:Y:S02]  /*79f0*/  HADD2.F32 R4, -RZ, R28.H1_H1 ;  /* 0x3000001cff047230 */ /* 0x000fe40000004100 */
[C---:B------:R-:W-:Y:S01]  /*7a00*/  FMUL R2, R24.reuse, R5 ;  /* 0x0000000518027220 */ /* 0x040fe20000400000 */
[C---:B------:R-:W-:Y:S01]  /*7a10*/  FMUL R7, R24.reuse, R7 ;  /* 0x0000000718077220 */ /* 0x040fe20000400000 */
[C---:B------:R-:W-:Y:S01]  /*7a20*/  FFMA R0, R27.reuse, R3, R0 ;  /* 0x000000031b007223 */ /* 0x040fe20000000000 */
[C---:B------:R-:W-:Y:S01]  /*7a30*/  FMUL R3, R24.reuse, R6 ;  /* 0x0000000618037220 */ /* 0x040fe20000400000 */
[C---:B------:R-:W-:Y:S01]  /*7a40*/  FFMA R2, R27.reuse, R4, R2 ;  /* 0x000000041b027223 */ /* 0x040fe20000000002 */
[C---:B------:R-:W-:Y:S01]  /*7a50*/  FMUL R4, R24.reuse, R8 ;  /* 0x0000000818047220 */ /* 0x040fe20000400000 */
[----:B------:R-:W-:Y:S01]  /*7a60*/  FMUL R8, R24, R12 ;  /* 0x0000000c18087220 */ /* 0x000fe20000400000 */
[C---:B------:R-:W-:Y:S01]  /*7a70*/  FFMA R3, R27.reuse, R20, R3 ;  /* 0x000000141b037223 */ /* 0x040fe20000000003 */
[----:B------:R-:W-:Y:S01]  /*7a80*/  FFMA R7, R27, R21, R7 ;  /* 0x000000151b077223 */ /* 0x000fe20000000007 */
[----:B------:R-:W-:Y:S01]  /*7a90*/  F2FP.F16.F32.PACK_AB R32, R2, R0 ;  /* 0x000000000220723e */ /* 0x000fe200000000ff */
[C---:B------:R-:W-:Y:S01]  /*7aa0*/  FMUL R12, R24.reuse, R16 ;  /* 0x00000010180c7220 */ /* 0x040fe20000400000 */
[--C-:B------:R-:W-:Y:S02]  /*7ab0*/  HADD2.F32 R16, -RZ, R30.reuse.H0_H0 ;  /* 0x2000001eff107230 */ /* 0x100fe40000004100 */
[C---:B------:R-:W-:Y:S01]  /*7ac0*/  FMUL R5, R24.reuse, R9 ;  /* 0x0000000918057220 */ /* 0x040fe20000400000 */
[----:B------:R-:W-:Y:S01]  /*7ad0*/  F2FP.F16.F32.PACK_AB R33, R7, R3 ;  /* 0x000000030721723e */ /* 0x000fe200000000ff */
[----:B------:R-:W-:Y:S02]  /*7ae0*/  HADD2.F32 R0, -RZ, R30.H1_H1 ;  /* 0x3000001eff007230 */ /* 0x000fe40000004100 */
[C---:B------:R-:W-:Y:S01]  /*7af0*/  FMUL R6, R24.reuse, R10 ;  /* 0x0000000a18067220 */ /* 0x040fe20000400000 */
[--C-:B------:R-:W-:Y:S02]  /*7b00*/  HADD2.F32 R2, -RZ, R31.reuse.H0_H0 ;  /* 0x2000001fff027230 */ /* 0x100fe40000004100 */
[C---:B------:R-:W-:Y:S01]  /*7b10*/  FMUL R11, R24.reuse, R11 ;  /* 0x0000000b180b7220 */ /* 0x040fe20000400000 */
[----:B------:R-:W-:Y:S02]  /*7b20*/  HADD2.F32 R3, -RZ, R31.H1_H1 ;  /* 0x3000001fff037230 */ /* 0x000fe40000004100 */
[C---:B------:R-:W-:Y:S01]  /*7b30*/  FFMA R4, R27.reuse, R16, R4 ;  /* 0x000000101b047223 */ /* 0x040fe20000000004 */
[C---:B------:R-:W-:Y:S01]  /*7b40*/  FFMA R5, R27.reuse, R0, R5 ;  /* 0x000000001b057223 */ /* 0x040fe20000000005 */
[C---:B------:R-:W-:Y:S01]  /*7b50*/  FFMA R6, R27.reuse, R2, R6 ;  /* 0x000000021b067223 */ /* 0x040fe20000000006 */
[--C-:B------:R-:W-:Y:S02]  /*7b60*/  HADD2.F32 R0, -RZ, R36.reuse.H0_H0 ;  /* 0x20000024ff007230 */ /* 0x100fe40000004100 */
[----:B------:R-:W-:Y:S01]  /*7b70*/  FFMA R11, R27, R3, R11 ;  /* 0x000000031b0b7223 */ /* 0x000fe2000000000b */
[----:B------:R-:W-:Y:S01]  /*7b80*/  HADD2.F32 R2, -RZ, R36.H1_H1 ;  /* 0x30000024ff027230 */ /* 0x000fe20000004100 */
[----:B------:R-:W-:Y:S01]  /*7b90*/  F2FP.F16.F32.PACK_AB R34, R5, R4 ;  /* 0x000000040522723e */ /* 0x000fe200000000ff */
[C---:B------:R-:W-:Y:S01]  /*7ba0*/  FMUL R9, R24.reuse, R13 ;  /* 0x0000000d18097220 */ /* 0x040fe20000400000 */
[--C-:B------:R-:W-:Y:S01]  /*7bb0*/  HADD2.F32 R3, -RZ, R37.reuse.H0_H0 ;  /* 0x20000025ff037230 */ /* 0x100fe20000004100 */
[----:B------:R-:W-:Y:S01]  /*7bc0*/  F2FP.F16.F32.PACK_AB R35, R11, R6 ;  /* 0x000000060b23723e */ /* 0x000fe200000000ff */
[C---:B------:R-:W-:Y:S01]  /*7bd0*/  FMUL R10, R24.reuse, R14 ;  /* 0x0000000e180a7220 */ /* 0x040fe20000400000 */
[C---:B------:R-:W-:Y:S01]  /*7be0*/  FFMA R8, R27.reuse, R0, R8 ;  /* 0x000000001b087223 */ /* 0x040fe20000000008 */
[C---:B------:R-:W-:Y:S01]  /*7bf0*/  FFMA R9, R27.reuse, R2, R9 ;  /* 0x000000021b097223 */ /* 0x040fe20000000009 */
[----:B------:R-:W-:Y:S01]  /*7c00*/  HADD2.F32 R0, -RZ, R37.H1_H1 ;  /* 0x30000025ff007230 */ /* 0x000fe20000004100 */
[----:B------:R3:W-:Y:S01]  /*7c10*/  STSM.16.M88.4 [R69+0x1200], R32 ;  /* 0x0012002045007844 */ /* 0x0007e20000000200 */
[----:B------:R-:W-:Y:S01]  /*7c20*/  FFMA R10, R27, R3, R10 ;  /* 0x000000031b0a7223 */ /* 0x000fe2000000000a */
[C---:B------:R-:W-:Y:S01]  /*7c30*/  FMUL R15, R24.reuse, R15 ;  /* 0x0000000f180f7220 */ /* 0x040fe20000400000 */
[----:B------:R-:W-:Y:S01]  /*7c40*/  F2FP.F16.F32.PACK_AB R8, R9, R8 ;  /* 0x000000080908723e */ /* 0x000fe200000000ff */
[--C-:B------:R-:W-:Y:S02]  /*7c50*/  HADD2.F32 R2, -RZ, R38.reuse.H0_H0 ;  /* 0x20000026ff027230 */ /* 0x100fe40000004100 */
[C---:B------:R-:W-:Y:S01]  /*7c60*/  FMUL R13, R24.reuse, R17 ;  /* 0x00000011180d7220 */ /* 0x040fe20000400000 */
[----:B------:R-:W-:Y:S02]  /*7c70*/  HADD2.F32 R3, -RZ, R38.H1_H1 ;  /* 0x30000026ff037230 */ /* 0x000fe40000004100 */
[C---:B------:R-:W-:Y:S01]  /*7c80*/  FMUL R14, R24.reuse, R18 ;  /* 0x00000012180e7220 */ /* 0x040fe20000400000 */
[--C-:B------:R-:W-:Y:S02]  /*7c90*/  HADD2.F32 R4, -RZ, R39.reuse.H0_H0 ;  /* 0x20000027ff047230 */ /* 0x100fe40000004100 */
[C---:B------:R-:W-:Y:S01]  /*7ca0*/  FFMA R15, R27.reuse, R0, R15 ;  /* 0x000000001b0f7223 */ /* 0x040fe2000000000f */
[----:B------:R-:W-:Y:S01]  /*7cb0*/  MOV R0, UR50 ;  /* 0x0000003200007c02 */ /* 0x000fe20008000f00 */
        /* <DEDUP_REMOVED lines=8> */
[----:B------:R-:W-:Y:S02]  /*7d40*/  F2FP.F16.F32.PACK_AB R11, R19, R14 ;  /* 0x0000000e130b723e */ /* 0x000fe400000000ff */
[----:B------:R-:W-:Y:S02]  /*7d50*/  @P6 LEA R0, R0, UR49, 0x3 ;  /* 0x0000003100006c11 */ /* 0x000fe4000f8e18ff */
[----:B------:R-:W-:Y:S01]  /*7d60*/  LEA R2, R71, UR49, 0x3 ;  /* 0x0000003147027c11 */ /* 0x000fe2000f8e18ff */
[----:B------:R3:W-:Y:S01]  /*7d70*/  STSM.16.M88.4 [R68+0x1200], R8 ;  /* 0x0012000844007844 */ /* 0x0007e20000000200 */
[----:B------:R-:W-:Y:S02]  /*7d80*/  @P6 IADD3 R0, PT, PT, R0, 0x130, RZ ;  /* 0x0000013000006810 */ /* 0x000fe40007ffe0ff */
[----:B------:R-:W-:Y:S01]  /*7d90*/  @P6 SHF.L.U32 R3, R46, 0x1f, RZ ;  /* 0x0000001f2e036819 */ /* 0x000fe200000006ff */
[----:B------:R-:W-:Y:S01]  /*7da0*/  @!PT LDS RZ, [RZ] ;  /* 0x00000000fffff984 */ /* 0x000fe20000000800 */
[----:B------:R-:W-:Y:S01]  /*7db0*/  @!PT LDS RZ, [RZ] ;  /* 0x00000000fffff984 */ /* 0x000fe20000000800 */
[----:B------:R-:W-:Y:S01]  /*7dc0*/  @!PT LDS RZ, [RZ] ;  /* 0x00000000fffff984 */ /* 0x000fe20000000800 */
[----:B------:R-:W-:Y:S01]  /*7dd0*/  @!PT LDS RZ, [RZ] ;  /* 0x00000000fffff984 */ /* 0x000fe20000000800 */
[----:B------:R4:W-:Y:S06]  /*7de0*/  MEMBAR.ALL.CTA ;  /* 0x0000000000007992 */ /* 0x0009ec0000008000 */
[----:B----4-:R-:W4:Y:S01]  /*7df0*/  FENCE.VIEW.ASYNC.S ;  /* 0x00000000000073c6 */ /* 0x010f220000000000 */
[----:B-1----:R-:W-:Y:S01]  /*7e00*/  @P6 PRMT R0, R75, 0x654, R0 ;  /* 0x000006544b006816 */ /* 0x002fe20000000000 */
[----:B----4-:R-:W-:Y:S06]  /*7e10*/  BAR.SYNC.DEFER_BLOCKING 0x1, 0x80 ;  /* 0x0042000000007b1d */ /* 0x010fec0000010000 */
[----:B------:R-:W-:Y:S05]  /*7e20*/  @P0 BRA `(.L_x_121) ;  /* 0x0000000000300947 */ /* 0x000fea0003800000 */
[----:B------:R-:W1:Y:S01]  /*7e30*/  LDCU.64 UR6, c[0x0][0x348] ;  /* 0x00006900ff0677ac */ /* 0x000e620008000a00 */
[----:B------:R-:W-:Y:S02]  /*7e40*/  R2UR UR10, R65 ;  /* 0x00000000410a72ca */ /* 0x000fe400000e0000 */
[----:B------:R-:W-:Y:S01]  /*7e50*/  R2UR UR11, R64 ;  /* 0x00000000400b72ca */ /* 0x000fe200000e0000 */
[----:B------:R-:W-:Y:S01]  /*7e60*/  UIADD3 UR9, UPT, UPT, UR41, 0x20, URZ ;  /* 0x0000002029097890 */ /* 0x000fe2000fffe0ff */
[----:B------:R-:W-:Y:S01]  /*7e70*/  R2UR UR12, R62 ;  /* 0x000000003e0c72ca */ /* 0x000fe200000e0000 */
[----:B------:R-:W-:Y:S01]  /*7e80*/  UIADD3 UR8, UPT, UPT, UR49, 0x1200, URZ ;  /* 0x0000120031087890 */ /* 0x000fe2000fffe0ff */
[----:B------:R-:W-:Y:S01]  /*7e90*/  R2UR UR13, R63 ;  /* 0x000000003f0d72ca */ /* 0x000fe200000e0000 */
[----:B-1----:R-:W-:Y:S04]  /*7ea0*/  UIADD3 UR4, UP0, UPT, UR6, 0x780, URZ ;  /* 0x0000078006047890 */ /* 0x002fe8000ff1e0ff */
[----:B------:R-:W-:Y:S09]  /*7eb0*/  UIADD3.X UR5, UPT, UPT, URZ, UR7, URZ, UP0, !UPT ;  /* 0x00000007ff057290 */ /* 0x000ff200087fe4ff */
[----:B------:R1:W-:Y:S01]  /*7ec0*/  UTMASTG.5D.IM2COL [UR8], [UR4] ;  /* 0x00000008040073b5 */ /* 0x0003e20008060000 */
[----:B------:R0:W-:Y:S01]  /*7ed0*/  UTMACMDFLUSH ;  /* 0x00000000000079b7 */ /* 0x0001e20000000000 */
[----:B-1----:R-:W-:Y:S04]  /*7ee0*/  DEPBAR.LE SB0, 0x1 ;  /* 0x000080400000791a */ /* 0x002fe80000000000 */
.L_x_121:
[----:B------:R-:W-:Y:S05]  /*7ef0*/  BSYNC.RECONVERGENT B0 ;  /* 0x0000000000007941 */ /* 0x000fea0003800200 */
.L_x_120:
[----:B------:R-:W-:Y:S01]  /*7f00*/  BAR.SYNC.DEFER_BLOCKING 0x1, 0x80 ;  /* 0x0042000000007b1d */ /* 0x000fe20000010000 */
[----:B------:R-:W-:Y:S04]  /*7f10*/  UIADD3 UR4, UPT, UPT, UR50, 0x1, URZ ;  /* 0x0000000132047890 */ /* 0x000fe8000fffe0ff */
[----:B------:R-:W-:Y:S04]  /*7f20*/  UISETP.NE.AND UP0, UPT, UR4, 0x4, UPT ;  /* 0x000000040400788c */ /* 0x000fe8000bf05270 */
[----:B------:R-:W-:Y:S01]  /*7f30*/  USEL UR40, UR4, URZ, UP0 ;  /* 0x000000ff04287287 */ /* 0x000fe20008000000 */
[----:B------:R1:W-:Y:S01]  /*7f40*/  @P6 SYNCS.ARRIVE.TRANS64.RED.A1T0 RZ, [R0+URZ], RZ ;  /* 0x000000ff00ff69a7 */ /* 0x0003e200081004ff */
[----:B------:R-:W-:Y:S01]  /*7f50*/  BSSY B1, `(.L_x_122) ;  /* 0x0000014000017945 */ /* 0x000fe20003800000 */
[----:B------:R-:W4:Y:S02]  /*7f60*/  @P6 SYNCS.PHASECHK.TRANS64.TRYWAIT P0, [R2+URZ+0x110], R3 ;  /* 0x00011003020065a7 */ /* 0x000f2400080011ff */
[----:B----4-:R-:W-:Y:S01]  /*7f70*/  @P6 SEL R73, RZ, 0x1, !P0 ;  /* 0x00000001ff496807 */ /* 0x010fe20004000000 */
[----:B-1----:R-:W-:Y:S06]  /*7f80*/  @!P6 BRA `(.L_x_123) ;  /* 0x000000000040e947 */ /* 0x002fec0003800000 */
[----:B------:R-:W-:Y:S01]  /*7f90*/  ISETP.NE.AND P1, PT, R74, RZ, PT ;  /* 0x000000ff4a00720c */ /* 0x000fe20003f25270 */
[----:B------:R-:W-:Y:S01]  /*7fa0*/  BSSY B0, `(.L_x_124) ;  /* 0x0000009000007945 */ /* 0x000fe20003800000 */
[----:B------:R-:W-:Y:S11]  /*7fb0*/  ISETP.NE.AND P0, PT, R73, RZ, PT ;  /* 0x000000ff4900720c */ /* 0x000ff60003f05270 */
[----:B------:R-:W-:Y:S05]  /*7fc0*/  @P1 IMAD R3, R71, 0x1000, R72 ;  /* 0x0000100047031824 */ /* 0x000fea00078e0248 */
[----:B------:R-:W-:Y:S05]  /*7fd0*/  @P1 IADD3 R0, PT, PT, R3, UR49, RZ ;  /* 0x0000003103001c10 */ /* 0x000fea000fffe0ff */
[----:B------:R-:W-:Y:S01]  /*7fe0*/  @P1 IMAD.IADD R0, R61, 0x1, R0 ;  /* 0x000000013d001824 */ /* 0x000fe200078e0200 */
[----:B------:R-:W-:Y:S06]  /*7ff0*/  @P0 BRA `(.L_x_125) ;  /* 0x00000000000c0947 */ /* 0x000fec0003800000 */
[----:B------:R-:W-:Y:S04]  /*8000*/  SHF.L.U32 R4, R46, 0x1f, RZ ;  /* 0x0000001f2e047819 */ /* 0x000fe800000006ff */
[----:B------:R-:W1:Y:S02]  /*8010*/  SYNCS.PHASECHK.TRANS64.TRYWAIT P0, [R2+URZ+0x110], R4 ;  /* 0x00011004020075a7 */ /* 0x000e6400080011ff */
[----:B-1----:R-:W-:Y:S05]  /*8020*/  @!P0 BRA `(.L_x_126) ;  /* 0x0000002000788947 */ /* 0x002fea0003800000 */
.L_x_125:
[----:B------:R-:W-:Y:S05]  /*8030*/  BSYNC B0 ;  /* 0x0000000000007941 */ /* 0x000fea0003800000 */
.L_x_124:
[----:B------:R-:W-:Y:S02]  /*8040*/  ISETP.NE.AND P0, PT, R74, RZ, PT ;  /* 0x000000ff4a00720c */ /* 0x000fe40003f05270 */
[----:B------:R-:W-:Y:S11]  /*8050*/  IADD3 R71, PT, PT, R71, 0x1, RZ ;  /* 0x0000000147477810 */ /* 0x000ff60007ffe0ff */
[----:B------:R-:W-:Y:S05]  /*8060*/  @P0 WARPSYNC.ALL ;  /* 0x0000000000000948 */ /* 0x000fea0003800000 */
[----:B------:R4:W1:Y:S04]  /*8070*/  @P0 LDSM.16.M88.4 R28, [R3+UR49+0x200] ;  /* 0x00020031031c083b */ /* 0x0008680008000200 */
[----:B------:R4:W1:Y:S02]  /*8080*/  @P0 LDSM.16.M88.4 R36, [R0+0x200] ;  /* 0x000200000024083b */ /* 0x0008640000000200 */
.L_x_123:
[----:B------:R-:W-:Y:S05]  /*8090*/  BSYNC B1 ;  /* 0x0000000000017941 */ /* 0x000fea0003800000 */
.L_x_122:
[----:B----4-:R-:W-:Y:S05]  /*80a0*/  VIADD R0, R25, 0x40 ;  /* 0x0000004019007836 */ /* 0x010fea0000000000 */
[----:B------:R-:W-:Y:S04]  /*80b0*/  SHF.R.U32.HI R0, RZ, 0x15, R0 ;  /* 0x00000015ff007819 */ /* 0x000fe80000011600 */
[----:B------:R-:W-:Y:S11]  /*80c0*/  LOP3.LUT P0, RZ, R0, 0x3, R50, 0x48, !PT ;  /* 0x0000000300ff7812 */ /* 0x000ff60007804832 */
[----:B------:R-:W-:Y:S02]  /*80d0*/  @!UPT UIADD3 URZ, UPT, UPT, URZ, URZ, URZ ;  /* 0x000000fffffff290 */ /* 0x000fe4000fffe0ff */
[----:B------:R-:W-:Y:S05]  /*80e0*/  @!P0 BRA `(.L_x_127) ;  /* 0x0000000000408947 */ /* 0x000fea0003800000 */
[----:B------:R-:W4:Y:S01]  /*80f0*/  LDCU.64 UR8, c[0x4][0x70] ;  /* 0x01000e00ff0877ac */ /* 0x000f220008000a00 */
[----:B------:R-:W-:Y:S01]  /*8100*/  MOV R3, 0x0 ;  /* 0x0000000000037802 */ /* 0x000fe20000000f00 */
[----:B------:R-:W-:Y:S02]  /*8110*/  HFMA2 R12, -RZ, RZ, 0, 5.9604644775390625e-08 ;  /* 0x00000001ff0c7431 */ /* 0x000fe400000001ff */
[----:B---3--:R-:W-:Y:S02]  /*8120*/  IMAD.MOV.U32 R8, RZ, RZ, 0x192 ;  /* 0x00000192ff087424 */ /* 0x008fe400078e00ff */
[----:B------:R-:W-:Y:S01]  /*8130*/  IMAD.MOV.U32 R13, RZ, RZ, RZ ;  /* 0x000000ffff0d7224 */ /* 0x000fe200078e00ff */
[----:B------:R-:W3:Y:S01]  /*8140*/  LDCU.64 UR6, c[0x4][0x78] ;  /* 0x01000f00ff0677ac */ /* 0x000ee20008000a00 */
[----:B-1----:R-:W1:Y:S01]  /*8150*/  LDC.64 R2, c[0x4][R3] ;  /* 0x0100000003027b82 */ /* 0x002e620000000a00 */
[----:B------:R-:W5:Y:S01]  /*8160*/  LDCU.64 UR4, c[0x4][0x10] ;  /* 0x01000200ff0477ac */ /* 0x000f620008000a00 */
[----:B----4-:R-:W-:Y:S01]  /*8170*/  MOV R5, UR9 ;  /* 0x0000000900057c02 */ /* 0x010fe20008000f00 */
[----:B------:R-:W-:Y:S01]  /*8180*/  IMAD.U32 R4, RZ, RZ, UR8 ;  /* 0x00000008ff047e24 */ /* 0x000fe2000f8e00ff */
[----:B---3--:R-:W-:Y:S01]  /*8190*/  MOV R7, UR7 ;  /* 0x0000000700077c02 */ /* 0x008fe20008000f00 */
[----:B------:R-:W-:Y:S01]  /*81a0*/  IMAD.U32 R6, RZ, RZ, UR6 ;  /* 0x00000006ff067e24 */ /* 0x000fe2000f8e00ff */
[----:B-----5:R-:W-:Y:S01]  /*81b0*/  MOV R11, UR5 ;  /* 0x00000005000b7c02 */ /* 0x020fe20008000f00 */
[----:B------:R-:W-:Y:S02]  /*81c0*/  IMAD.U32 R10, RZ, RZ, UR4 ;  /* 0x00000004ff0a7e24 */ /* 0x000fe4000f8e00ff */
[----:B------:R-:W-:Y:S07]  /*81d0*/  LEPC R20, `(.L_x_127) ;  /* 0x000000001014794e */ /* 0x000fee0000000000 */
[----:B-12---:R-:W-:Y:S05]  /*81e0*/  CALL.ABS.NOINC R2 ;  /* 0x0000000002007343 */ /* 0x006fea0003c00000 */
.L_x_127:
[----:B------:R-:W-:Y:S01]  /*81f0*/  ISETP.NE.AND P6, PT, R67, RZ, PT ;  /* 0x000000ff4300720c */ /* 0x000fe20003fc5270 */
[----:B------:R-:W-:Y:S05]  /*8200*/  WARPSYNC.ALL ;  /* 0x0000000000007948 */ /* 0x000fea0003800000 */
[----:B------:R-:W-:Y:S01]  /*8210*/  R2UR UR4, R25 ;  /* 0x00000000190472ca */ /* 0x000fe200000e0000 */
[--C-:B-1----:R-:W-:Y:S01]  /*8220*/  HADD2.F32 R3, -RZ, R28.reuse.H0_H0 ;  /* 0x2000001cff037230 */ /* 0x102fe20000004100 */
[----:B------:R-:W-:Y:S01]  /*8230*/  ISETP.NE.AND P0, PT, R48, RZ, PT ;  /* 0x000000ff3000720c */ /* 0x000fe20003f05270 */
[--C-:B------:R-:W-:Y:S01]  /*8240*/  HADD2.F32 R20, -RZ, R29.reuse.H0_H0 ;  /* 0x2000001dff147230 */ /* 0x100fe20000004100 */
[----:B------:R-:W-:Y:S01]  /*8250*/  BSSY.RECONVERGENT B0, `(.L_x_128) ;  /* 0x0000054000007945 */ /* 0x000fe20003800200 */
[----:B------:R-:W-:Y:S08]  /*8260*/  HADD2.F32 R21, -RZ, R29.H1_H1 ;  /* 0x3000001dff157230 */ /* 0x000ff00000004100 */
[----:B---3--:R-:W1:Y:S02]  /*8270*/  LDTM.16dp256bit.x4 R4, tmem[UR4+0x40] ;  /* 0x00004004000479ee */ /* 0x008e640008120000 */
[C---:B-1----:R-:W-:Y:S01]  /*8280*/  FMUL R0, R24.reuse, R4 ;  /* 0x0000000418007220 */ /* 0x042fe20000400000 */
[----:B------:R-:W-:Y:S02]  /*8290*/  HADD2.F32 R4, -RZ, R28.H1_H1 ;  /* 0x3000001cff047230 */ /* 0x000fe40000004100 */
[C---:B------:R-:W-:Y:S01]  /*82a0*/  FMUL R2, R24.reuse, R5 ;  /* 0x0000000518027220 */ /* 0x040fe20000400000 */
[C---:B------:R-:W-:Y:S01]  /*82b0*/  FMUL R7, R24.reuse, R7 ;  /* 0x0000000718077220 */ /* 0x040fe20000400000 */
[C---:B------:R-:W-:Y:S01]  /*82c0*/  FFMA R0, R27.reuse, R3, R0 ;  /* 0x000000031b007223 */ /* 0x040fe20000000000 */
[C---:B------:R-:W-:Y:S01]  /*82d0*/  FMUL R3, R24.reuse, R6 ;  /* 0x0000000618037220 */ /* 0x040fe20000400000 */
[C---:B------:R-:W-:Y:S01]  /*82e0*/  FFMA R2, R27.reuse, R4, R2 ;  /* 0x000000041b027223 */ /* 0x040fe20000000002 */
[C---:B------:R-:W-:Y:S01]  /*82f0*/  FMUL R4, R24.reuse, R8 ;  /* 0x0000000818047220 */ /* 0x040fe20000400000 */
[C---:B------:R-:W-:Y:S01]  /*8300*/  FMUL R8, R24.reuse, R12 ;  /* 0x0000000c18087220 */ /* 0x040fe20000400000 */
[----:B------:R-:W-:Y:S01]  /*8310*/  FMUL R12, R24, R16 ;  /* 0x00000010180c7220 */ /* 0x000fe20000400000 */
[C---:B------:R-:W-:Y:S01]  /*8320*/  FFMA R3, R27.reuse, R20, R3 ;  /* 0x000000141b037223 */ /* 0x040fe20000000003 */
[----:B------:R-:W-:Y:S01]  /*8330*/  F2FP.F16.F32.PACK_AB R32, R2, R0 ;  /* 0x000000000220723e */ /* 0x000fe200000000ff */
[--C-:B------:R-:W-:Y:S02]  /*8340*/  HADD2.F32 R16, -RZ, R30.reuse.H0_H0 ;  /* 0x2000001eff107230 */ /* 0x100fe40000004100 */
[C---:B------:R-:W-:Y:S01]  /*8350*/  FMUL R5, R24.reuse, R9 ;  /* 0x0000000918057220 */ /* 0x040fe20000400000 */
[----:B------:R-:W-:Y:S02]  /*8360*/  HADD2.F32 R0, -RZ, R30.H1_H1 ;  /* 0x3000001eff007230 */ /* 0x000fe40000004100 */
[C---:B------:R-:W-:Y:S01]  /*8370*/  FFMA R7, R27.reuse, R21, R7 ;  /* 0x000000151b077223 */ /* 0x040fe20000000007 */
[--C-:B------:R-:W-:Y:S02]  /*8380*/  HADD2.F32 R2, -RZ, R31.reuse.H0_H0 ;  /* 0x2000001fff027230 */ /* 0x100fe40000004100 */
[C---:B------:R-:W-:Y:S01]  /*8390*/  FMUL R6, R24.reuse, R10 ;  /* 0x0000000a18067220 */ /* 0x040fe20000400000 */
[C---:B------:R-:W-:Y:S01]  /*83a0*/  FFMA R4, R27.reuse, R16, R4 ;  /* 0x000000101b047223 */ /* 0x040fe20000000004 */
[----:B------:R-:W-:Y:S01]  /*83b0*/  FFMA R5, R27, R0, R5 ;  /* 0x000000001b057223 */ /* 0x000fe20000000005 */
[----:B------:R-:W-:Y:S01]  /*83c0*/  F2FP.F16.F32.PACK_AB R33, R7, R3 ;  /* 0x000000030721723e */ /* 0x000fe200000000ff */
[----:B------:R-:W-:Y:S02]  /*83d0*/  HADD2.F32 R16, -RZ, R31.H1_H1 ;  /* 0x3000001fff107230 */ /* 0x000fe40000004100 */
        /* <DEDUP_REMOVED lines=9> */
[C---:B------:R-:W-:Y:S01]  /*8470*/  FFMA R8, R27.reuse, R0, R8 ;  /* 0x000000001b087223 */ /* 0x040fe20000000008 */
[C---:B------:R-:W-:Y:S01]  /*8480*/  FFMA R9, R27.reuse, R2, R9 ;  /* 0x000000021b097223 */ /* 0x040fe20000000009 */
[----:B------:R-:W-:Y:S02]  /*8490*/  HADD2.F32 R0, -RZ, R37.H1_H1 ;  /* 0x30000025ff007230 */ /* 0x000fe40000004100 */
[----:B------:R-:W-:Y:S01]  /*84a0*/  FFMA R10, R27, R3, R10 ;  /* 0x000000031b0a7223 */ /* 0x000fe2000000000a */
[----:B------:R-:W-:Y:S01]  /*84b0*/  F2FP.F16.F32.PACK_AB R35, R11, R6 ;  /* 0x000000060b23723e */ /* 0x000fe200000000ff */
[C---:B------:R-:W-:Y:S01]  /*84c0*/  FMUL R15, R24.reuse, R15 ;  /* 0x0000000f180f7220 */ /* 0x040fe20000400000 */
[--C-:B------:R-:W-:Y:S02]  /*84d0*/  HADD2.F32 R2, -RZ, R38.reuse.H0_H0 ;  /* 0x20000026ff027230 */ /* 0x100fe40000004100 */
[C---:B------:R-:W-:Y:S01]  /*84e0*/  FMUL R13, R24.reuse, R17 ;  /* 0x00000011180d7220 */ /* 0x040fe20000400000 */
[----:B------:R-:W-:Y:S01]  /*84f0*/  HADD2.F32 R3, -RZ, R38.H1_H1 ;  /* 0x30000026ff037230 */ /* 0x000fe20000004100 */
[----:B------:R1:W-:Y:S01]  /*8500*/  STSM.16.M88.4 [R69+0x2200], R32 ;  /* 0x0022002045007844 */ /* 0x0003e20000000200 */
[----:B------:R-:W-:Y:S01]  /*8510*/  F2FP.F16.F32.PACK_AB R8, R9, R8 ;  /* 0x000000080908723e */ /* 0x000fe200000000ff */
[--C-:B------:R-:W-:Y:S02]  /*8520*/  HADD2.F32 R4, -RZ, R39.reuse.H0_H0 ;  /* 0x20000027ff047230 */ /* 0x100fe40000004100 */
[C---:B------:R-:W-:Y:S01]  /*8530*/  FMUL R14, R24.reuse, R18 ;  /* 0x00000012180e7220 */ /* 0x040fe20000400000 */
[----:B------:R-:W-:Y:S02]  /*8540*/  HADD2.F32 R5, -RZ, R39.H1_H1 ;  /* 0x30000027ff057230 */ /* 0x000fe40000004100 */
[C---:B------:R-:W-:Y:S01]  /*8550*/  FFMA R15, R27.reuse, R0, R15 ;  /* 0x000000001b0f7223 */ /* 0x040fe2000000000f */
[----:B------:R-:W-:Y:S01]  /*8560*/  MOV R0, UR40 ;  /* 0x0000002800007c02 */ /* 0x000fe20008000f00 */
        /* <DEDUP_REMOVED lines=18> */
[----:B---3--:R-:W3:Y:S01]  /*8690*/  FENCE.VIEW.ASYNC.S ;  /* 0x00000000000073c6 */ /* 0x008ee20000000000 */
[----:B------:R-:W-:Y:S01]  /*86a0*/  @P6 PRMT R0, R75, 0x654, R0 ;  /* 0x000006544b006816 */ /* 0x000fe20000000000 */
[----:B---3--:R-:W-:Y:S06]  /*86b0*/  BAR.SYNC.DEFER_BLOCKING 0x1, 0x80 ;  /* 0x0042000000007b1d */ /* 0x008fec0000010000 */
[----:B------:R-:W-:Y:S05]  /*86c0*/  @P0 BRA `(.L_x_129) ;  /* 0x0000000000300947 */ /* 0x000fea0003800000 */
[----:B------:R-:W3:Y:S01]  /*86d0*/  LDCU.64 UR6, c[0x0][0x348] ;  /* 0x00006900ff0677ac */ /* 0x000ee20008000a00 */
[----:B------:R-:W-:Y:S02]  /*86e0*/  R2UR UR10, R65 ;  /* 0x00000000410a72ca */ /* 0x000fe400000e0000 */
[----:B------:R-:W-:Y:S01]  /*86f0*/  R2UR UR11, R64 ;  /* 0x00000000400b72ca */ /* 0x000fe200000e0000 */
[----:B------:R-:W-:Y:S01]  /*8700*/  UIADD3 UR9, UPT, UPT, UR41, 0x40, URZ ;  /* 0x0000004029097890 */ /* 0x000fe2000fffe0ff */
[----:B------:R-:W-:Y:S01]  /*8710*/  R2UR UR12, R62 ;  /* 0x000000003e0c72ca */ /* 0x000fe200000e0000 */
[----:B------:R-:W-:Y:S01]  /*8720*/  UIADD3 UR8, UPT, UPT, UR49, 0x2200, URZ ;  /* 0x0000220031087890 */ /* 0x000fe2000fffe0ff */
[----:B------:R-:W-:Y:S01]  /*8730*/  R2UR UR13, R63 ;  /* 0x000000003f0d72ca */ /* 0x000fe200000e0000 */
[----:B---3--:R-:W-:Y:S04]  /*8740*/  UIADD3 UR4, UP0, UPT, UR6, 0x780, URZ ;  /* 0x0000078006047890 */ /* 0x008fe8000ff1e0ff */
[----:B------:R-:W-:Y:S09]  /*8750*/  UIADD3.X UR5, UPT, UPT, URZ, UR7, URZ, UP0, !UPT ;  /* 0x00000007ff057290 */ /* 0x000ff200087fe4ff */
[----:B------:R3:W-:Y:S01]  /*8760*/  UTMASTG.5D.IM2COL [UR8], [UR4] ;  /* 0x00000008040073b5 */ /* 0x0007e20008060000 */
[----:B------:R0:W-:Y:S01]  /*8770*/  UTMACMDFLUSH ;  /* 0x00000000000079b7 */ /* 0x0001e20000000000 */
[----:B---3--:R-:W-:Y:S04]  /*8780*/  DEPBAR.LE SB0, 0x1 ;  /* 0x000080400000791a */ /* 0x008fe80000000000 */
.L_x_129:
[----:B------:R-:W-:Y:S05]  /*8790*/  BSYNC.RECONVERGENT B0 ;  /* 0x0000000000007941 */ /* 0x000fea0003800200 */
.L_x_128:
        /* <DEDUP_REMOVED lines=8> */
[----:B---3--:R-:W-:Y:S06]  /*8820*/  @!P6 BRA `(.L_x_131) ;  /* 0x000000000040e947 */ /* 0x008fec0003800000 */
        /* <DEDUP_REMOVED lines=8> */
[----:B------:R-:W3:Y:S02]  /*88b0*/  SYNCS.PHASECHK.TRANS64.TRYWAIT P0, [R3+URZ+0x110], R0 ;  /* 0x00011000030075a7 */ /* 0x000ee400080011ff */
[----:B---3--:R-:W-:Y:S05]  /*88c0*/  @!P0 BRA `(.L_x_134) ;  /* 0x0000001800648947 */ /* 0x008fea0003800000 */
.L_x_133:
[----:B------:R-:W-:Y:S05]  /*88d0*/  BSYNC B0 ;  /* 0x0000000000007941 */ /* 0x000fea0003800000 */
.L_x_132:
[----:B------:R-:W-:Y:S11]  /*88e0*/  ISETP.NE.AND P0, PT, R74, RZ, PT ;  /* 0x000000ff4a00720c */ /* 0x000ff60003f05270 */
[----:B------:R-:W-:Y:S02]  /*88f0*/  @!UPT UIADD3 URZ, UPT, UPT, URZ, URZ, URZ ;  /* 0x000000fffffff290 */ /* 0x000fe4000fffe0ff */
[----:B------:R-:W-:Y:S05]  /*8900*/  @P0 WARPSYNC.ALL ;  /* 0x0000000000000948 */ /* 0x000fea0003800000 */
[----:B------:R4:W1:Y:S04]  /*8910*/  @P0 LDSM.16.M88.4 R28, [R71+UR49+0x200] ;  /* 0x00020031471c083b */ /* 0x0008680008000200 */
[----:B------:R4:W1:Y:S02]  /*8920*/  @P0 LDSM.16.M88.4 R36, [R2+0x200] ;  /* 0x000200000224083b */ /* 0x0008640000000200 */
.L_x_131:
[----:B------:R-:W-:Y:S05]  /*8930*/  BSYNC B1 ;  /* 0x0000000000017941 */ /* 0x000fea0003800000 */
.L_x_130:
[----:B---3--:R-:W-:Y:S05]  /*8940*/  VIADD R0, R25, 0x60 ;  /* 0x0000006019007836 */ /* 0x008fea0000000000 */
[----:B------:R-:W-:Y:S04]  /*8950*/  SHF.R.U32.HI R0, RZ, 0x15, R0 ;  /* 0x00000015ff007819 */ /* 0x000fe80000011600 */
[----:B------:R-:W-:Y:S11]  /*8960*/  LOP3.LUT P0, RZ, R0, 0x3, R50, 0x48, !PT ;  /* 0x0000000300ff7812 */ /* 0x000ff60007804832 */
[----:B------:R-:W-:Y:S02]  /*8970*/  @!UPT UIADD3 URZ, UPT, UPT, URZ, URZ, URZ ;  /* 0x000000fffffff290 */ /* 0x000fe4000fffe0ff */
[----:B------:R-:W-:Y:S05]  /*8980*/  @!P0 BRA `(.L_x_135) ;  /* 0x0000000000408947 */ /* 0x000fea0003800000 */
[----:B------:R-:W3:Y:S01]  /*8990*/  LDCU.64 UR8, c[0x4][0x70] ;  /* 0x01000e00ff0877ac */ /* 0x000ee20008000a00 */
[----:B------:R-:W-:Y:S01]  /*89a0*/  MOV R3, 0x0 ;  /* 0x0000000000037802 */ /* 0x000fe20000000f00 */
[----:B------:R-:W-:Y:S02]  /*89b0*/  HFMA2 R12, -RZ, RZ, 0, 5.9604644775390625e-08 ;  /* 0x00000001ff0c7431 */ /* 0x000fe400000001ff */
[----:B-1----:R-:W-:Y:S02]  /*89c0*/  IMAD.MOV.U32 R8, RZ, RZ, 0x192 ;  /* 0x00000192ff087424 */ /* 0x002fe400078e00ff */
[----:B------:R-:W-:Y:S01]  /*89d0*/  IMAD.MOV.U32 R13, RZ, RZ, RZ ;  /* 0x000000ffff0d7224 */ /* 0x000fe200078e00ff */
[----:B------:R-:W1:Y:S01]  /*89e0*/  LDCU.64 UR6, c[0x4][0x78] ;  /* 0x01000f00ff0677ac */ /* 0x000e620008000a00 */
[----:B----4-:R-:W4:Y:S01]  /*89f0*/  LDC.64 R2, c[0x4][R3] ;  /* 0x0100000003027b82 */ /* 0x010f220000000a00 */
        /* <DEDUP_REMOVED lines=9> */
.L_x_135:
[----:B------:R-:W-:Y:S01]  /*8a90*/  ISETP.NE.AND P0, PT, R48, RZ, PT ;  /* 0x000000ff3000720c */ /* 0x000fe20003f05270 */
[----:B------:R-:W-:Y:S05]  /*8aa0*/  WARPSYNC.ALL ;  /* 0x0000000000007948 */ /* 0x000fea0003800000 */
[----:B------:R-:W-:Y:S01]  /*8ab0*/  R2UR UR4, R25 ;  /* 0x00000000190472ca */ /* 0x000fe200000e0000 */
[----:B------:R-:W3:Y:S01]  /*8ac0*/  S2UR UR5, SR_CgaCtaId ;  /* 0x00000000000579c3 */ /* 0x000ee20000008800 */
[--C-:B-1----:R-:W-:Y:S01]  /*8ad0*/  HADD2.F32 R0, -RZ, R28.reuse.H0_H0 ;  /* 0x2000001cff007230 */ /* 0x102fe20000004100 */
[----:B------:R-:W-:Y:S01]  /*8ae0*/  BSSY.RECONVERGENT B0, `(.L_x_136) ;  /* 0x0000054000007945 */ /* 0x000fe20003800200 */
[----:B----4-:R-:W-:Y:S02]  /*8af0*/  HADD2.F32 R2, -RZ, R28.H1_H1 ;  /* 0x3000001cff027230 */ /* 0x010fe40000004100 */
[--C-:B------:R-:W-:Y:S02]  /*8b00*/  HADD2.F32 R3, -RZ, R29.reuse.H0_H0 ;  /* 0x2000001dff037230 */ /* 0x100fe40000004100 */
[----:B------:R-:W-:Y:S02]  /*8b10*/  HADD2.F32 R20, -RZ, R29.H1_H1 ;  /* 0x3000001dff147230 */ /* 0x000fe40000004100 */
[--C-:B------:R-:W-:Y:S02]  /*8b20*/  HADD2.F32 R21, -RZ, R30.reuse.H0_H0 ;  /* 0x2000001eff157230 */ /* 0x100fe40000004100 */
[----:B------:R-:W-:Y:S01]  /*8b30*/  HADD2.F32 R25, -RZ, R30.H1_H1 ;  /* 0x3000001eff197230 */ /* 0x000fe20000004100 */
[----:B------:R-:W1:Y:S01]  /*8b40*/  LDTM.16dp256bit.x4 R4, tmem[UR4+0x60] ;  /* 0x00006004000479ee */ /* 0x000e620008120000 */
[----:B------:R-:W-:Y:S01]  /*8b50*/  R2UR UR4, R70 ;  /* 0x00000000460472ca */ /* 0x000fe200000e0000 */
[----:B------:R-:W-:Y:S01]  /*8b60*/  NOP ;  /* 0x0000000000007918 */ /* 0x000fe20000000000 */
[--C-:B------:R-:W-:Y:S02]  /*8b70*/  HADD2.F32 R26, -RZ, R31.reuse.H0_H0 ;  /* 0x2000001fff1a7230 */ /* 0x100fe40000004100 */
[----:B------:R-:W-:Y:S02]  /*8b80*/  HADD2.F32 R28, -RZ, R31.H1_H1 ;  /* 0x3000001fff1c7230 */ /* 0x000fe40000004100 */
[--C-:B------:R-:W-:Y:S02]  /*8b90*/  HADD2.F32 R29, -RZ, R36.reuse.H0_H0 ;  /* 0x20000024ff1d7230 */ /* 0x100fe40000004100 */
[----:B------:R-:W-:Y:S02]  /*8ba0*/  HADD2.F32 R30, -RZ, R36.H1_H1 ;  /* 0x30000024ff1e7230 */ /* 0x000fe40000004100 */
[--C-:B------:R-:W-:Y:S02]  /*8bb0*/  HADD2.F32 R31, -RZ, R37.reuse.H0_H0 ;  /* 0x20000025ff1f7230 */ /* 0x100fe40000004100 */
[----:B------:R-:W-:Y:S01]  /*8bc0*/  HADD2.F32 R32, -RZ, R37.H1_H1 ;  /* 0x30000025ff207230 */ /* 0x000fe20000004100 */
[----:B------:R-:W-:Y:S01]  /*8bd0*/  UIADD3 UR4, UPT, UPT, UR4, 0x180, URZ ;  /* 0x0000018004047890 */ /* 0x000fe2000fffe0ff */
[--C-:B------:R-:W-:Y:S02]  /*8be0*/  HADD2.F32 R33, -RZ, R38.reuse.H0_H0 ;  /* 0x20000026ff217230 */ /* 0x100fe40000004100 */
[----:B------:R-:W-:Y:S02]  /*8bf0*/  HADD2.F32 R34, -RZ, R38.H1_H1 ;  /* 0x30000026ff227230 */ /* 0x000fe40000004100 */
[--C-:B------:R-:W-:Y:S02]  /*8c00*/  HADD2.F32 R35, -RZ, R39.reuse.H0_H0 ;  /* 0x20000027ff237230 */ /* 0x100fe40000004100 */
[----:B------:R-:W-:Y:S02]  /*8c10*/  HADD2.F32 R36, -RZ, R39.H1_H1 ;  /* 0x30000027ff247230 */ /* 0x000fe40000004100 */
[C---:B-1----:R-:W-:Y:S01]  /*8c20*/  FMUL R4, R24.reuse, R4 ;  /* 0x0000000418047220 */ /* 0x042fe20000400000 */
[----:B---3--:R-:W-:Y:S01]  /*8c30*/  UPRMT UR4, UR5, 0x654, UR4 ;  /* 0x0000065405047896 */ /* 0x008fe20008000004 */
[C---:B------:R-:W-:Y:S01]  /*8c40*/  FMUL R5, R24.reuse, R5 ;  /* 0x0000000518057220 */ /* 0x040fe20000400000 */
[C---:B------:R-:W-:Y:S01]  /*8c50*/  FMUL R6, R24.reuse, R6 ;  /* 0x0000000618067220 */ /* 0x040fe20000400000 */
[C---:B------:R-:W-:Y:S01]  /*8c60*/  FFMA R4, R27.reuse, R0, R4 ;  /* 0x000000001b047223 */ /* 0x040fe20000000004 */
[C---:B------:R-:W-:Y:S01]  /*8c70*/  FMUL R7, R24.reuse, R7 ;  /* 0x0000000718077220 */ /* 0x040fe20000400000 */
[C---:B------:R-:W-:Y:S01]  /*8c80*/  FFMA R5, R27.reuse, R2, R5 ;  /* 0x000000021b057223 */ /* 0x040fe20000000005 */
[C---:B------:R-:W-:Y:S01]  /*8c90*/  FFMA R6, R27.reuse, R3, R6 ;  /* 0x000000031b067223 */ /* 0x040fe20000000006 */
[C---:B------:R-:W-:Y:S01]  /*8ca0*/  FMUL R8, R24.reuse, R8 ;  /* 0x0000000818087220 */ /* 0x040fe20000400000 */
[----:B------:R-:W-:Y:S01]  /*8cb0*/  FFMA R7, R27, R20, R7 ;  /* 0x000000141b077223 */ /* 0x000fe20000000007 */
[----:B------:R-:W-:Y:S01]  /*8cc0*/  SYNCS.ARRIVE.TRANS64.RED.A1T0 RZ, [UR4], RZ ;  /* 0x000000ffffff79a7 */ /* 0x000fe20008100404 */
[----:B------:R-:W-:Y:S01]  /*8cd0*/  F2FP.F16.F32.PACK_AB R4, R5, R4 ;  /* 0x000000040504723e */ /* 0x000fe200000000ff */
[----:B------:R-:W-:Y:S01]  /*8ce0*/  FFMA R8, R27, R21, R8 ;  /* 0x000000151b087223 */ /* 0x000fe20000000008 */
[C---:B------:R-:W-:Y:S01]  /*8cf0*/  FMUL R9, R24.reuse, R9 ;  /* 0x0000000918097220 */ /* 0x040fe20000400000 */
[----:B------:R-:W-:Y:S01]  /*8d00*/  F2FP.F16.F32.PACK_AB R5, R7, R6 ;  /* 0x000000060705723e */ /* 0x000fe200000000ff */
[C---:B------:R-:W-:Y:S01]  /*8d10*/  FMUL R0, R24.reuse, R10 ;  /* 0x0000000a18007220 */ /* 0x040fe20000400000 */
[C---:B------:R-:W-:Y:S01]  /*8d20*/  FMUL R2, R24.reuse, R11 ;  /* 0x0000000b18027220 */ /* 0x040fe20000400000 */
[C---:B------:R-:W-:Y:S01]  /*8d30*/  FMUL R3, R24.reuse, R12 ;  /* 0x0000000c18037220 */ /* 0x040fe20000400000 */
[C---:B------:R-:W-:Y:S01]  /*8d40*/  FFMA R9, R27.reuse, R25, R9 ;  /* 0x000000191b097223 */ /* 0x040fe20000000009 */
[C---:B------:R-:W-:Y:S01]  /*8d50*/  FMUL R10, R24.reuse, R13 ;  /* 0x0000000d180a7220 */ /* 0x040fe20000400000 */
[C---:B------:R-:W-:Y:S01]  /*8d60*/  FFMA R0, R27.reuse, R26, R0 ;  /* 0x0000001a1b007223 */ /* 0x040fe20000000000 */
[C---:B------:R-:W-:Y:S01]  /*8d70*/  FMUL R11, R24.reuse, R14 ;  /* 0x0000000e180b7220 */ /* 0x040fe20000400000 */
[C---:B------:R-:W-:Y:S01]  /*8d80*/  FFMA R2, R27.reuse, R28, R2 ;  /* 0x0000001c1b027223 */ /* 0x040fe20000000002 */
[C---:B------:R-:W-:Y:S01]  /*8d90*/  FMUL R15, R24.reuse, R15 ;  /* 0x0000000f180f7220 */ /* 0x040fe20000400000 */
[C---:B------:R-:W-:Y:S01]  /*8da0*/  FMUL R12, R24.reuse, R16 ;  /* 0x00000010180c7220 */ /* 0x040fe20000400000 */
[C---:B------:R-:W-:Y:S01]  /*8db0*/  FFMA R3, R27.reuse, R29, R3 ;  /* 0x0000001d1b037223 */ /* 0x040fe20000000003 */
[C---:B------:R-:W-:Y:S01]  /*8dc0*/  FMUL R13, R24.reuse, R17 ;  /* 0x00000011180d7220 */ /* 0x040fe20000400000 */
[C---:B------:R-:W-:Y:S01]  /*8dd0*/  FFMA R10, R27.reuse, R30, R10 ;  /* 0x0000001e1b0a7223 */ /* 0x040fe2000000000a */
[C---:B------:R-:W-:Y:S01]  /*8de0*/  FMUL R14, R24.reuse, R18 ;  /* 0x00000012180e7220 */ /* 0x040fe20000400000 */
[C---:B------:R-:W-:Y:S01]  /*8df0*/  FFMA R11, R27.reuse, R31, R11 ;  /* 0x0000001f1b0b7223 */ /* 0x040fe2000000000b */
[C---:B------:R-:W-:Y:S01]  /*8e00*/  FFMA R15, R27.reuse, R32, R15 ;  /* 0x000000201b0f7223 */ /* 0x040fe2000000000f */
        /* <DEDUP_REMOVED lines=33> */
.L_x_137:
[----:B------:R-:W-:Y:S05]  /*9020*/  BSYNC.RECONVERGENT B0 ;  /* 0x0000000000007941 */ /* 0x000fea0003800200 */
.L_x_136:
[----:B------:R-:W-:Y:S01]  /*9030*/  BAR.SYNC.DEFER_BLOCKING 0x1, 0x80 ;  /* 0x0042000000007b1d */ /* 0x000fe20000010000 */
[----:B------:R-:W-:Y:S01]  /*9040*/  UISETP.NE.AND UP0, UPT, UR53, -0x4, UPT ;  /* 0xfffffffc3500788c */ /* 0x000fe2000bf05270 */
[----:B------:R-:W-:Y:S08]  /*9050*/  IADD3 R22, PT, PT, R22, 0x1, RZ ;  /* 0x0000000116167810 */ /* 0x000ff00007ffe0ff */
[----:B------:R-:W-:Y:S05]  /*9060*/  BRA.U !UP0, `(.L_x_138) ;  /* 0x0000000108247547 */ /* 0x000fea000b800000 */
[----:B------:R-:W-:Y:S01]  /*9070*/  ISETP.NE.AND P0, PT, R67, RZ, PT ;  /* 0x000000ff4300720c */ /* 0x000fe20003f05270 */
[----:B------:R-:W-:Y:S01]  /*9080*/  IMAD.U32 R0, RZ, RZ, UR50 ;  /* 0x00000032ff007e24 */ /* 0x000fe2000f8e00ff */
[----:B------:R-:W-:Y:S04]  /*9090*/  UIADD3 UR4, UPT, UPT, UR50, 0x1, URZ ;  /* 0x0000000132047890 */ /* 0x000fe8000fffe0ff */
[----:B------:R-:W-:Y:S04]  /*90a0*/  UISETP.NE.AND UP0, UPT, UR4, 0x4, UPT ;  /* 0x000000040400788c */ /* 0x000fe8000bf05270 */
[----:B------:R-:W-:Y:S03]  /*90b0*/  USEL UR50, UR4, URZ, UP0 ;  /* 0x000000ff04327287 */ /* 0x000fe60008000000 */
[----:B------:R-:W-:Y:S05]  /*90c0*/  @P0 LEA R0, R0, UR49, 0x3 ;  /* 0x0000003100000c11 */ /* 0x000fea000f8e18ff */
[----:B------:R-:W-:Y:S05]  /*90d0*/  @P0 VIADD R0, R0, 0x130 ;  /* 0x0000013000000836 */ /* 0x000fea0000000000 */
[----:B------:R-:W-:Y:S04]  /*90e0*/  @P0 PRMT R0, R75, 0x654, R0 ;  /* 0x000006544b000816 */ /* 0x000fe80000000000 */
[----:B------:R3:W-:Y:S03]  /*90f0*/  @P0 SYNCS.ARRIVE.TRANS64.RED.A1T0 RZ, [R0+URZ], RZ ;  /* 0x000000ff00ff09a7 */ /* 0x0007e600081004ff */
.L_x_138:
[----:B------:R-:W-:Y:S01]  /*9100*/  R2UR UR5, R57 ;  /* 0x00000000390572ca */ /* 0x000fe200000e0000 */
[----:B------:R-:W-:Y:S01]  /*9110*/  UISETP.NE.AND UP0, UPT, UR62, URZ, UPT ;  /* 0x000000ff3e00728c */ /* 0x000fe2000bf05270 */
[----:B------:R-:W-:Y:S01]  /*9120*/  R2UR UR4, R58 ;  /* 0x000000003a0472ca */ /* 0x000fe200000e0000 */
[----:B------:R-:W-:Y:S01]  /*9130*/  UIADD3 UR53, UPT, UPT, UR53, 0x4, URZ ;  /* 0x0000000435357890 */ /* 0x000fe2000fffe0ff */
[----:B------:R-:W-:Y:S01]  /*9140*/  ISETP.NE.AND P0, PT, R22, 0x2, PT ;  /* 0x000000021600780c */ /* 0x000fe20003f05270 */
[----:B------:R-:W-:Y:S01]  /*9150*/  UMOV UR52, UR63 ;  /* 0x0000003f00347c82 */ /* 0x000fe20008000000 */
[----:B------:R-:W-:Y:S02]  /*9160*/  LOP3.LUT R44, R44, 0x1, RZ, 0x3c, !PT ;  /* 0x000000012c2c7812 */ /* 0x000fe400078e3cff */
[----:B---3--:R-:W-:Y:S02]  /*9170*/  SEL R0, RZ, 0x1, P0 ;  /* 0x00000001ff007807 */ /* 0x008fe40000000000 */
[----:B------:R-:W-:Y:S02]  /*9180*/  SEL R22, R22, RZ, P0 ;  /* 0x000000ff16167207 */ /* 0x000fe40000000000 */
[----:B------:R-:W-:Y:S01]  /*9190*/  LOP3.LUT R45, R45, R0, RZ, 0x3c, !PT ;  /* 0x000000002d2d7212 */ /* 0x000fe200078e3cff */
[----:B------:R-:W-:Y:S02]  /*91a0*/  UIADD3 UR24, UPT, UPT, UR36, UR5, URZ ;  /* 0x0000000524187290 */ /* 0x000fe4000fffe0ff */
[----:B------:R-:W-:Y:S01]  /*91b0*/  UIADD3 UR51, UPT, UPT, UR37, UR4, URZ ;  /* 0x0000000425337290 */ /* 0x000fe2000fffe0ff */
[----:B------:R-:W-:Y:S11]  /*91c0*/  BRA.U UP0, `(.L_x_139) ;  /* 0xffffffcd00307547 */ /* 0x000ff6000b83ffff */
[----:B------:R-:W-:-:S13]  /*91d0*/  R2UR UR4, R59 ;  /* 0x000000003b0472ca */ /* 0x000fda00000e0000 */
[----:B------:R-:W-:-:S09]  /*91e0*/  UISETP.NE.AND UP0, UPT, UR4, URZ, UPT ;  /* 0x000000ff0400728c */ /* 0x000fd2000bf05270 */
[----:B------:R-:W-:Y:S05]  /*91f0*/  BRA.U !UP0, `(.L_x_140) ;  /* 0x0000000108487547 */ /* 0x000fea000b800000 */
[----:B------:R-:W3:Y:S02]  /*9200*/  LDCU.64 UR4, c[0x0][0x990] ;  /* 0x00013200ff0477ac */ /* 0x000ee40008000a00 */
[----:B---3--:R-:W-:-:S04]  /*9210*/  UISETP.NE.U32.AND UP0, UPT, UR4, URZ, UPT ;  /* 0x000000ff0400728c */ /* 0x008fc8000bf05070 */
[----:B------:R-:W-:-:S09]  /*9220*/  UISETP.NE.AND.EX UP0, UPT, UR5, URZ, UPT, UP0 ;  /* 0x000000ff0500728c */ /* 0x000fd2000bf05300 */
[----:B------:R-:W-:Y:S05]  /*9230*/  BRA.U UP0, `(.L_x_141) ;  /* 0x00000001000c7547 */ /* 0x000fea000b800000 */
[----:B------:R-:W-:-:S13]  /*9240*/  FSETP.NEU.AND P0, PT, R27, RZ, PT ;  /* 0x000000ff1b00720b */ /* 0x000fda0003f0d000 */
[----:B------:R-:W-:Y:S05]  /*9250*/  @!P0 EXIT ;  /* 0x000000000000894d */ /* 0x000fea0003800000 */
[----:B------:R-:W-:Y:S05]  /*9260*/  BRA `(.L_x_140) ;  /* 0x00000000002c7947 */ /* 0x000fea0003800000 */
.L_x_141:
[----:B------:R-:W-:Y:S01]  /*9270*/  ISETP.NE.AND P0, PT, R66, RZ, PT ;  /* 0x000000ff4200720c */ /* 0x000fe20003f05270 */
[----:B------:R-:W-:-:S12]  /*9280*/  BSSY.RECONVERGENT B0, `(.L_x_140) ;  /* 0x0000009000007945 */ /* 0x000fd80003800200 */
[----:B------:R-:W-:Y:S05]  /*9290*/  @P0 BRA `(.L_x_142) ;  /* 0x0000000000140947 */ /* 0x000fea0003800000 */
[----:B------:R-:W3:Y:S02]  /*92a0*/  LDCU.64 UR4, c[0x0][0x988] ;  /* 0x00013100ff0477ac */ /* 0x000ee40008000a00 */
[----:B---3--:R-:W-:-:S04]  /*92b0*/  ISETP.NE.U32.AND P0, PT, RZ, UR4, PT ;  /* 0x00000004ff007c0c */ /* 0x008fc8000bf05070 */
[----:B------:R-:W-:-:S13]  /*92c0*/  ISETP.NE.AND.EX P0, PT, RZ, UR5, PT, P0 ;  /* 0x00000005ff007c0c */ /* 0x000fda000bf05300 */
[----:B------:R-:W-:Y:S05]  /*92d0*/  @!P0 EXIT ;  /* 0x000000000000894d */ /* 0x000fea0003800000 */
[----:B------:R-:W-:Y:S05]  /*92e0*/  BRA `(.L_x_143) ;  /* 0x0000000000087947 */ /* 0x000fea0003800000 */
.L_x_142:
[----:B------:R-:W-:-:S13]  /*92f0*/  FSETP.NEU.AND P0, PT, R27, RZ, PT ;  /* 0x000000ff1b00720b */ /* 0x000fda0003f0d000 */
[----:B------:R-:W-:Y:S05]  /*9300*/  @!P0 EXIT ;  /* 0x000000000000894d */ /* 0x000fea0003800000 */
.L_x_143:
[----:B------:R-:W-:Y:S05]  /*9310*/  BSYNC.RECONVERGENT B0 ;  /* 0x0000000000007941 */ /* 0x000fea0003800200 */
.L_x_140:
[----:B------:R-:W3:Y:S01]  /*9320*/  S2UR UR5, SR_CgaCtaId ;  /* 0x00000000000579c3 */ /* 0x000ee20000008800 */
[----:B------:R-:W-:Y:S01]  /*9330*/  ULEA UR4, UR50, UR49, 0x3 ;  /* 0x0000003132047291 */ /* 0x000fe2000f8e18ff */
[----:B------:R-:W-:-:S04]  /*9340*/  DEPBAR.LE SB0, 0x0 ;  /* 0x000080000000791a */ /* 0x000fc80000000000 */
[----:B------:R-:W-:-:S04]  /*9350*/  UIADD3 UR4, UPT, UPT, UR4, 0x130, URZ ;  /* 0x0000013004047890 */ /* 0x000fc8000fffe0ff */
[----:B---3--:R-:W-:-:S09]  /*9360*/  UPRMT UR4, UR5, 0x654, UR4 ;  /* 0x0000065405047896 */ /* 0x008fd20008000004 */
[----:B------:R-:W-:Y:S01]  /*9370*/  SYNCS.ARRIVE.TRANS64.RED.A1T0 RZ, [UR4], RZ ;  /* 0x000000ffffff79a7 */ /* 0x000fe20008100404 */
[----:B------:R-:W-:Y:S05]  /*9380*/  EXIT ;  /* 0x000000000000794d */ /* 0x000fea0003800000 */
.L_x_25:
[----:B------:R-:W-:Y:S07]  /*9390*/  MOV R0, UR9 ;  /* 0x0000000900007c02 */ /* 0x000fee0008000f00 */
.L_x_144:
[----:B--2---:R2:W3:Y:S02]  /*93a0*/  SYNCS.PHASECHK.TRANS64.TRYWAIT P0, [R0+URZ+0x88], R5 ;  /* 0x00008805000075a7 */ /* 0x0044e400080011ff */
[----:B---3--:R-:W-:Y:S05]  /*93b0*/  @!P0 NANOSLEEP.SYNCS 0x989680 ;  /* 0x009896800000895d */ /* 0x008fea0003900000 */
[----:B------:R-:W3:Y:S02]  /*93c0*/  @!P0 SYNCS.PHASECHK.TRANS64 P0, [R0+URZ+0x88], R5 ;  /* 0x00008805000085a7 */ /* 0x000ee400080010ff */
[----:B---3--:R-:W-:Y:S05]  /*93d0*/  @!P0 BRA `(.L_x_144) ;  /* 0xfffffffc00f08947 */ /* 0x008fea000383ffff */
[----:B------:R-:W-:Y:S05]  /*93e0*/  BRA `(.L_x_24) ;  /* 0xffffff88002c7947 */ /* 0x000fea000383ffff */
.L_x_32:
[----:B------:R-:W-:Y:S07]  /*93f0*/  MOV R0, UR9 ;  /* 0x0000000900007c02 */ /* 0x000fee0008000f00 */
.L_x_145:
[----:B--2---:R2:W4:Y:S02]  /*9400*/  SYNCS.PHASECHK.TRANS64.TRYWAIT P0, [R0+URZ+0x88], R5 ;  /* 0x00008805000075a7 */ /* 0x00452400080011ff */
[----:B----4-:R-:W-:Y:S05]  /*9410*/  @!P0 NANOSLEEP.SYNCS 0x989680 ;  /* 0x009896800000895d */ /* 0x010fea0003900000 */
[----:B------:R-:W4:Y:S02]  /*9420*/  @!P0 SYNCS.PHASECHK.TRANS64 P0, [R0+URZ+0x88], R5 ;  /* 0x00008805000085a7 */ /* 0x000f2400080010ff */
[----:B----4-:R-:W-:Y:S05]  /*9430*/  @!P0 BRA `(.L_x_145) ;  /* 0xfffffffc00f08947 */ /* 0x010fea000383ffff */
[----:B------:R-:W-:Y:S05]  /*9440*/  BRA `(.L_x_31) ;  /* 0xffffff8c00c07947 */ /* 0x000fea000383ffff */
.L_x_37:
[----:B-1----:R-:W-:-:S07]  /*9450*/  MOV R0, UR36 ;  /* 0x0000002400007c02 */ /* 0x002fce0008000f00 */
.L_x_146:
[----:B-1----:R1:W2:Y:S02]  /*9460*/  SYNCS.PHASECHK.TRANS64.TRYWAIT P0, [R0+URZ+0x160], R4 ;  /* 0x00016004000075a7 */ /* 0x0022a400080011ff */
[----:B--2---:R-:W-:Y:S05]  /*9470*/  @!P0 NANOSLEEP.SYNCS 0x989680 ;  /* 0x009896800000895d */ /* 0x004fea0003900000 */
[----:B------:R-:W2:Y:S02]  /*9480*/  @!P0 SYNCS.PHASECHK.TRANS64 P0, [R0+URZ+0x160], R4 ;  /* 0x00016004000085a7 */ /* 0x000ea400080010ff */
[----:B--2---:R-:W-:Y:S05]  /*9490*/  @!P0 BRA `(.L_x_146) ;  /* 0xfffffffc00f08947 */ /* 0x004fea000383ffff */
[----:B------:R-:W-:Y:S05]  /*94a0*/  BRA `(.L_x_147) ;  /* 0xffffff90009c7947 */ /* 0x000fea000383ffff */
.L_x_41:
[----:B------:R-:W-:-:S07]  /*94b0*/  MOV R0, UR4 ;  /* 0x0000000400007c02 */ /* 0x000fce0008000f00 */
.L_x_148:
[----:B-1----:R1:W2:Y:S02]  /*94c0*/  SYNCS.PHASECHK.TRANS64.TRYWAIT P0, [R0+URZ], R2 ;  /* 0x00000002000075a7 */ /* 0x0022a400080011ff */
[----:B--2---:R-:W-:Y:S05]  /*94d0*/  @!P0 NANOSLEEP.SYNCS 0x989680 ;  /* 0x009896800000895d */ /* 0x004fea0003900000 */
[----:B------:R-:W2:Y:S02]  /*94e0*/  @!P0 SYNCS.PHASECHK.TRANS64 P0, [R0+URZ], R2 ;  /* 0x00000002000085a7 */ /* 0x000ea400080010ff */
[----:B--2---:R-:W-:Y:S05]  /*94f0*/  @!P0 BRA `(.L_x_148) ;  /* 0xfffffffc00f08947 */ /* 0x004fea000383ffff */
[----:B------:R-:W-:Y:S05]  /*9500*/  BRA `(.L_x_149) ;  /* 0xffffff9800307947 */ /* 0x000fea000383ffff */
.L_x_42:
[----:B------:R-:W-:-:S07]  /*9510*/  MOV R0, UR5 ;  /* 0x0000000500007c02 */ /* 0x000fce0008000f00 */
.L_x_150:
[----:B-1----:R1:W2:Y:S02]  /*9520*/  SYNCS.PHASECHK.TRANS64.TRYWAIT P0, [R0+URZ], R3 ;  /* 0x00000003000075a7 */ /* 0x0022a400080011ff */
[----:B--2---:R-:W-:Y:S05]  /*9530*/  @!P0 NANOSLEEP.SYNCS 0x989680 ;  /* 0x009896800000895d */ /* 0x004fea0003900000 */
[----:B------:R-:W2:Y:S02]  /*9540*/  @!P0 SYNCS.PHASECHK.TRANS64 P0, [R0+URZ], R3 ;  /* 0x00000003000085a7 */ /* 0x000ea400080010ff */
[----:B--2---:R-:W-:Y:S05]  /*9550*/  @!P0 BRA `(.L_x_150) ;  /* 0xfffffffc00f08947 */ /* 0x004fea000383ffff */
[----:B------:R-:W-:Y:S05]  /*9560*/  BRA `(.L_x_151) ;  /* 0xffffff98003c7947 */ /* 0x000fea000383ffff */
.L_x_43:
[----:B------:R-:W-:-:S07]  /*9570*/  MOV R0, UR5 ;  /* 0x0000000500007c02 */ /* 0x000fce0008000f00 */
.L_x_152:
[----:B-1----:R1:W2:Y:S02]  /*9580*/  SYNCS.PHASECHK.TRANS64.TRYWAIT P0, [R0+URZ], R3 ;  /* 0x00000003000075a7 */ /* 0x0022a400080011ff */
[----:B--2---:R-:W-:Y:S05]  /*9590*/  @!P0 NANOSLEEP.SYNCS 0x989680 ;  /* 0x009896800000895d */ /* 0x004fea0003900000 */
[----:B------:R-:W2:Y:S02]  /*95a0*/  @!P0 SYNCS.PHASECHK.TRANS64 P0, [R0+URZ], R3 ;  /* 0x00000003000085a7 */ /* 0x000ea400080010ff */
[----:B--2---:R-:W-:Y:S05]  /*95b0*/  @!P0 BRA `(.L_x_152) ;  /* 0xfffffffc00f08947 */ /* 0x004fea000383ffff */
[----:B------:R-:W-:Y:S05]  /*95c0*/  BRA `(.L_x_153) ;  /* 0xffffff9800487947 */ /* 0x000fea000383ffff */
.L_x_44:
[----:B------:R-:W-:-:S07]  /*95d0*/  MOV R0, UR5 ;  /* 0x0000000500007c02 */ /* 0x000fce0008000f00 */
.L_x_154:
[----:B-1----:R1:W2:Y:S02]  /*95e0*/  SYNCS.PHASECHK.TRANS64.TRYWAIT P0, [R0+URZ], R3 ;  /* 0x00000003000075a7 */ /* 0x0022a400080011ff */
[----:B--2---:R-:W-:Y:S05]  /*95f0*/  @!P0 NANOSLEEP.SYNCS 0x989680 ;  /* 0x009896800000895d */ /* 0x004fea0003900000 */
[----:B------:R-:W2:Y:S02]  /*9600*/  @!P0 SYNCS.PHASECHK.TRANS64 P0, [R0+URZ], R3 ;  /* 0x00000003000085a7 */ /* 0x000ea400080010ff */
[----:B--2---:R-:W-:Y:S05]  /*9610*/  @!P0 BRA `(.L_x_154) ;  /* 0xfffffffc00f08947 */ /* 0x004fea000383ffff */
[----:B------:R-:W-:Y:S05]  /*9620*/  BRA `(.L_x_155) ;  /* 0xffffff9800547947 */ /* 0x000fea000383ffff */
.L_x_45:
[----:B------:R-:W-:-:S07]  /*9630*/  MOV R0, UR5 ;  /* 0x0000000500007c02 */ /* 0x000fce0008000f00 */
.L_x_156:
[----:B-1----:R1:W2:Y:S02]  /*9640*/  SYNCS.PHASECHK.TRANS64.TRYWAIT P0, [R0+URZ], R3 ;  /* 0x00000003000075a7 */ /* 0x0022a400080011ff */
[----:B--2---:R-:W-:Y:S05]  /*9650*/  @!P0 NANOSLEEP.SYNCS 0x989680 ;  /* 0x009896800000895d */ /* 0x004fea0003900000 */
[----:B------:R-:W2:Y:S02]  /*9660*/  @!P0 SYNCS.PHASECHK.TRANS64 P0, [R0+URZ], R3 ;  /* 0x00000003000085a7 */ /* 0x000ea400080010ff */
[----:B--2---:R-:W-:Y:S05]  /*9670*/  @!P0 BRA `(.L_x_156) ;  /* 0xfffffffc00f08947 */ /* 0x004fea000383ffff */
[----:B------:R-:W-:Y:S05]  /*9680*/  BRA `(.L_x_157) ;  /* 0xffffff9800607947 */ /* 0x000fea000383ffff */
.L_x_46:
[----:B------:R-:W-:-:S07]  /*9690*/  MOV R0, UR5 ;  /* 0x0000000500007c02 */ /* 0x000fce0008000f00 */
.L_x_158:
[----:B-1----:R1:W2:Y:S02]  /*96a0*/  SYNCS.PHASECHK.TRANS64.TRYWAIT P0, [R0+URZ], R3 ;  /* 0x00000003000075a7 */ /* 0x0022a400080011ff */
[----:B--2---:R-:W-:Y:S05]  /*96b0*/  @!P0 NANOSLEEP.SYNCS 0x989680 ;  /* 0x009896800000895d */ /* 0x004fea0003900000 */
[----:B------:R-:W2:Y:S02]  /*96c0*/  @!P0 SYNCS.PHASECHK.TRANS64 P0, [R0+URZ], R3 ;  /* 0x00000003000085a7 */ /* 0x000ea400080010ff */
[----:B--2---:R-:W-:Y:S05]  /*96d0*/  @!P0 BRA `(.L_x_158) ;  /* 0xfffffffc00f08947 */ /* 0x004fea000383ffff */
[----:B------:R-:W-:Y:S05]  /*96e0*/  BRA `(.L_x_159) ;  /* 0xffffff98006c7947 */ /* 0x000fea000383ffff */
.L_x_47:
[----:B------:R-:W-:-:S07]  /*96f0*/  MOV R0, UR5 ;  /* 0x0000000500007c02 */ /* 0x000fce0008000f00 */
.L_x_160:
[----:B-1----:R1:W2:Y:S02]  /*9700*/  SYNCS.PHASECHK.TRANS64.TRYWAIT P0, [R0+URZ], R3 ;  /* 0x00000003000075a7 */ /* 0x0022a400080011ff */
[----:B--2---:R-:W-:Y:S05]  /*9710*/  @!P0 NANOSLEEP.SYNCS 0x989680 ;  /* 0x009896800000895d */ /* 0x004fea0003900000 */
[----:B------:R-:W2:Y:S02]  /*9720*/  @!P0 SYNCS.PHASECHK.TRANS64 P0, [R0+URZ], R3 ;  /* 0x00000003000085a7 */ /* 0x000ea400080010ff */
[----:B--2---:R-:W-:Y:S05]  /*9730*/  @!P0 BRA `(.L_x_160) ;  /* 0xfffffffc00f08947 */ /* 0x004fea000383ffff */
[----:B------:R-:W-:Y:S05]  /*9740*/  BRA `(.L_x_161) ;  /* 0xffffff9800787947 */ /* 0x000fea000383ffff */
.L_x_48:
[----:B------:R-:W-:-:S07]  /*9750*/  MOV R0, UR5 ;  /* 0x0000000500007c02 */ /* 0x000fce0008000f00 */
.L_x_162:
[----:B-1----:R1:W2:Y:S02]  /*9760*/  SYNCS.PHASECHK.TRANS64.TRYWAIT P0, [R0+URZ], R3 ;  /* 0x00000003000075a7 */ /* 0x0022a400080011ff */
[----:B--2---:R-:W-:Y:S05]  /*9770*/  @!P0 NANOSLEEP.SYNCS 0x989680 ;  /* 0x009896800000895d */ /* 0x004fea0003900000 */
[----:B------:R-:W2:Y:S02]  /*9780*/  @!P0 SYNCS.PHASECHK.TRANS64 P0, [R0+URZ], R3 ;  /* 0x00000003000085a7 */ /* 0x000ea400080010ff */
[----:B--2---:R-:W-:Y:S05]  /*9790*/  @!P0 BRA `(.L_x_162) ;  /* 0xfffffffc00f08947 */ /* 0x004fea000383ffff */
[----:B------:R-:W-:Y:S05]  /*97a0*/  BRA `(.L_x_163) ;  /* 0xffffff9800847947 */ /* 0x000fea000383ffff */
.L_x_49:
[----:B------:R-:W-:-:S07]  /*97b0*/  MOV R0, UR5 ;  /* 0x0000000500007c02 */ /* 0x000fce0008000f00 */
.L_x_164:
[----:B-1----:R1:W2:Y:S02]  /*97c0*/  SYNCS.PHASECHK.TRANS64.TRYWAIT P0, [R0+URZ], R3 ;  /* 0x00000003000075a7 */ /* 0x0022a400080011ff */
[----:B--2---:R-:W-:Y:S05]  /*97d0*/  @!P0 NANOSLEEP.SYNCS 0x989680 ;  /* 0x009896800000895d */ /* 0x004fea0003900000 */
[----:B------:R-:W2:Y:S02]  /*97e0*/  @!P0 SYNCS.PHASECHK.TRANS64 P0, [R0+URZ], R3 ;  /* 0x00000003000085a7 */ /* 0x000ea400080010ff */
[----:B--2---:R-:W-:Y:S05]  /*97f0*/  @!P0 BRA `(.L_x_164) ;  /* 0xfffffffc00f08947 */ /* 0x004fea000383ffff */
[----:B------:R-:W-:Y:S05]  /*9800*/  BRA `(.L_x_165) ;  /* 0xffffff9800907947 */ /* 0x000fea000383ffff */
.L_x_50:
[----:B------:R-:W-:-:S07]  /*9810*/  MOV R0, UR5 ;  /* 0x0000000500007c02 */ /* 0x000fce0008000f00 */
.L_x_166:
[----:B-1----:R1:W2:Y:S02]  /*9820*/  SYNCS.PHASECHK.TRANS64.TRYWAIT P0, [R0+URZ], R3 ;  /* 0x00000003000075a7 */ /* 0x0022a400080011ff */
[----:B--2---:R-:W-:Y:S05]  /*9830*/  @!P0 NANOSLEEP.SYNCS 0x989680 ;  /* 0x009896800000895d */ /* 0x004fea0003900000 */
[----:B------:R-:W2:Y:S02]  /*9840*/  @!P0 SYNCS.PHASECHK.TRANS64 P0, [R0+URZ], R3 ;  /* 0x00000003000085a7 */ /* 0x000ea400080010ff */
[----:B--2---:R-:W-:Y:S05]  /*9850*/  @!P0 BRA `(.L_x_166) ;  /* 0xfffffffc00f08947 */ /* 0x004fea000383ffff */
[----:B------:R-:W-:Y:S05]  /*9860*/  BRA `(.L_x_167) ;  /* 0xffffff98009c7947 */ /* 0x000fea000383ffff */
.L_x_51:
[----:B------:R-:W-:-:S07]  /*9870*/  MOV R0, UR5 ;  /* 0x0000000500007c02 */ /* 0x000fce0008000f00 */
.L_x_168:
[----:B-1----:R1:W2:Y:S02]  /*9880*/  SYNCS.PHASECHK.TRANS64.TRYWAIT P0, [R0+URZ], R3 ;  /* 0x00000003000075a7 */ /* 0x0022a400080011ff */
[----:B--2---:R-:W-:Y:S05]  /*9890*/  @!P0 NANOSLEEP.SYNCS 0x989680 ;  /* 0x009896800000895d */ /* 0x004fea0003900000 */
[----:B------:R-:W2:Y:S02]  /*98a0*/  @!P0 SYNCS.PHASECHK.TRANS64 P0, [R0+URZ], R3 ;  /* 0x00000003000085a7 */ /* 0x000ea400080010ff */
[----:B--2---:R-:W-:Y:S05]  /*98b0*/  @!P0 BRA `(.L_x_168) ;  /* 0xfffffffc00f08947 */ /* 0x004fea000383ffff */
[----:B------:R-:W-:Y:S05]  /*98c0*/  BRA `(.L_x_169) ;  /* 0xffffff9800a87947 */ /* 0x000fea000383ffff */
.L_x_52:
[----:B------:R-:W-:-:S07]  /*98d0*/  MOV R0, UR5 ;  /* 0x0000000500007c02 */ /* 0x000fce0008000f00 */
.L_x_170:
[----:B-1----:R1:W2:Y:S02]  /*98e0*/  SYNCS.PHASECHK.TRANS64.TRYWAIT P0, [R0+URZ], R3 ;  /* 0x00000003000075a7 */ /* 0x0022a400080011ff */
[----:B--2---:R-:W-:Y:S05]  /*98f0*/  @!P0 NANOSLEEP.SYNCS 0x989680 ;  /* 0x009896800000895d */ /* 0x004fea0003900000 */
[----:B------:R-:W2:Y:S02]  /*9900*/  @!P0 SYNCS.PHASECHK.TRANS64 P0, [R0+URZ], R3 ;  /* 0x00000003000085a7 */ /* 0x000ea400080010ff */
[----:B--2---:R-:W-:Y:S05]  /*9910*/  @!P0 BRA `(.L_x_170) ;  /* 0xfffffffc00f08947 */ /* 0x004fea000383ffff */
[----:B------:R-:W-:Y:S05]  /*9920*/  BRA `(.L_x_171) ;  /* 0xffffff9800b47947 */ /* 0x000fea000383ffff */
.L_x_53:
[----:B------:R-:W-:-:S07]  /*9930*/  MOV R0, UR5 ;  /* 0x0000000500007c02 */ /* 0x000fce0008000f00 */
.L_x_172:
[----:B-1----:R1:W2:Y:S02]  /*9940*/  SYNCS.PHASECHK.TRANS64.TRYWAIT P0, [R0+URZ], R3 ;  /* 0x00000003000075a7 */ /* 0x0022a400080011ff */
[----:B--2---:R-:W-:Y:S05]  /*9950*/  @!P0 NANOSLEEP.SYNCS 0x989680 ;  /* 0x009896800000895d */ /* 0x004fea0003900000 */
[----:B------:R-:W2:Y:S02]  /*9960*/  @!P0 SYNCS.PHASECHK.TRANS64 P0, [R0+URZ], R3 ;  /* 0x00000003000085a7 */ /* 0x000ea400080010ff */
[----:B--2---:R-:W-:Y:S05]  /*9970*/  @!P0 BRA `(.L_x_172) ;  /* 0xfffffffc00f08947 */ /* 0x004fea000383ffff */
[----:B------:R-:W-:Y:S05]  /*9980*/  BRA `(.L_x_173) ;  /* 0xffffff9800c07947 */ /* 0x000fea000383ffff */
.L_x_54:
[----:B------:R-:W-:-:S07]  /*9990*/  MOV R0, UR5 ;  /* 0x0000000500007c02 */ /* 0x000fce0008000f00 */
.L_x_174:
[----:B-1----:R1:W2:Y:S02]  /*99a0*/  SYNCS.PHASECHK.TRANS64.TRYWAIT P0, [R0+URZ], R3 ;  /* 0x00000003000075a7 */ /* 0x0022a400080011ff */
[----:B--2---:R-:W-:Y:S05]  /*99b0*/  @!P0 NANOSLEEP.SYNCS 0x989680 ;  /* 0x009896800000895d */ /* 0x004fea0003900000 */
[----:B------:R-:W2:Y:S02]  /*99c0*/  @!P0 SYNCS.PHASECHK.TRANS64 P0, [R0+URZ], R3 ;  /* 0x00000003000085a7 */ /* 0x000ea400080010ff */
[----:B--2---:R-:W-:Y:S05]  /*99d0*/  @!P0 BRA `(.L_x_174) ;  /* 0xfffffffc00f08947 */ /* 0x004fea000383ffff */
[----:B------:R-:W-:Y:S05]  /*99e0*/  BRA `(.L_x_175) ;  /* 0xffffff9800cc7947 */ /* 0x000fea000383ffff */
.L_x_55:
[----:B------:R-:W-:-:S07]  /*99f0*/  MOV R0, UR5 ;  /* 0x0000000500007c02 */ /* 0x000fce0008000f00 */
.L_x_176:
[----:B-1----:R1:W2:Y:S02]  /*9a00*/  SYNCS.PHASECHK.TRANS64.TRYWAIT P0, [R0+URZ], R3 ;  /* 0x00000003000075a7 */ /* 0x0022a400080011ff */
[----:B--2---:R-:W-:Y:S05]  /*9a10*/  @!P0 NANOSLEEP.SYNCS 0x989680 ;  /* 0x009896800000895d */ /* 0x004fea0003900000 */
[----:B------:R-:W2:Y:S02]  /*9a20*/  @!P0 SYNCS.PHASECHK.TRANS64 P0, [R0+URZ], R3 ;  /* 0x00000003000085a7 */ /* 0x000ea400080010ff */
[----:B--2---:R-:W-:Y:S05]  /*9a30*/  @!P0 BRA `(.L_x_176) ;  /* 0xfffffffc00f08947 */ /* 0x004fea000383ffff */
[----:B------:R-:W-:Y:S05]  /*9a40*/  BRA `(.L_x_177) ;  /* 0xffffff9800d87947 */ /* 0x000fea000383ffff */
.L_x_56:
[----:B------:R-:W-:-:S07]  /*9a50*/  MOV R0, UR5 ;  /* 0x0000000500007c02 */ /* 0x000fce0008000f00 */
.L_x_178:
[----:B-1----:R1:W2:Y:S02]  /*9a60*/  SYNCS.PHASECHK.TRANS64.TRYWAIT P0, [R0+URZ], R3 ;  /* 0x00000003000075a7 */ /* 0x0022a400080011ff */
[----:B--2---:R-:W-:Y:S05]  /*9a70*/  @!P0 NANOSLEEP.SYNCS 0x989680 ;  /* 0x009896800000895d */ /* 0x004fea0003900000 */
[----:B------:R-:W2:Y:S02]  /*9a80*/  @!P0 SYNCS.PHASECHK.TRANS64 P0, [R0+URZ], R3 ;  /* 0x00000003000085a7 */ /* 0x000ea400080010ff */
[----:B--2---:R-:W-:Y:S05]  /*9a90*/  @!P0 BRA `(.L_x_178) ;  /* 0xfffffffc00f08947 */ /* 0x004fea000383ffff */
[----:B------:R-:W-:Y:S05]  /*9aa0*/  BRA `(.L_x_179) ;  /* 0xffffff9800e47947 */ /* 0x000fea000383ffff */
.L_x_59:
[----:B------:R-:W-:-:S07]  /*9ab0*/  MOV R4, UR4 ;  /* 0x0000000400047c02 */ /* 0x000fce0008000f00 */
.L_x_180:
[----:B--2---:R2:W3:Y:S02]  /*9ac0*/  SYNCS.PHASECHK.TRANS64.TRYWAIT P1, [R4+URZ+0x168], R6 ;  /* 0x00016806040075a7 */ /* 0x0044e400080211ff */
[----:B---3--:R-:W-:Y:S05]  /*9ad0*/  @!P1 NANOSLEEP.SYNCS 0x989680 ;  /* 0x009896800000995d */ /* 0x008fea0003900000 */
[----:B------:R-:W3:Y:S02]  /*9ae0*/  @!P1 SYNCS.PHASECHK.TRANS64 P1, [R4+URZ+0x168], R6 ;  /* 0x00016806040095a7 */ /* 0x000ee400080210ff */
[----:B---3--:R-:W-:Y:S05]  /*9af0*/  @!P1 BRA `(.L_x_180) ;  /* 0xfffffffc00f09947 */ /* 0x008fea000383ffff */
[----:B------:R-:W-:Y:S05]  /*9b00*/  BRA `(.L_x_181) ;  /* 0xffffff9c00507947 */ /* 0x000fea000383ffff */
.L_x_60:
[----:B--2---:R-:W-:-:S07]  /*9b10*/  MOV R4, UR4 ;  /* 0x0000000400047c02 */ /* 0x004fce0008000f00 */
.L_x_182:
[----:B--2---:R2:W3:Y:S02]  /*9b20*/  SYNCS.PHASECHK.TRANS64.TRYWAIT P1, [R4+URZ+0x160], R5 ;  /* 0x00016005040075a7 */ /* 0x0044e400080211ff */
[----:B---3--:R-:W-:Y:S05]  /*9b30*/  @!P1 NANOSLEEP.SYNCS 0x989680 ;  /* 0x009896800000995d */ /* 0x008fea0003900000 */
[----:B------:R-:W3:Y:S02]  /*9b40*/  @!P1 SYNCS.PHASECHK.TRANS64 P1, [R4+URZ+0x160], R5 ;  /* 0x00016005040095a7 */ /* 0x000ee400080210ff */
[----:B---3--:R-:W-:Y:S05]  /*9b50*/  @!P1 BRA `(.L_x_182) ;  /* 0xfffffffc00f09947 */ /* 0x008fea000383ffff */
[----:B------:R-:W-:Y:S05]  /*9b60*/  BRA `(.L_x_183) ;  /* 0xffffff9c00587947 */ /* 0x000fea000383ffff */
.L_x_68:
[----:B------:R-:W-:-:S07]  /*9b70*/  MOV R0, UR18 ;  /* 0x0000001200007c02 */ /* 0x000fce0008000f00 */
.L_x_184:
[----:B-1----:R1:W2:Y:S02]  /*9b80*/  SYNCS.PHASECHK.TRANS64.TRYWAIT P0, [R0+URZ+0x160], R4 ;  /* 0x00016004000075a7 */ /* 0x0022a400080011ff */
[----:B--2---:R-:W-:Y:S05]  /*9b90*/  @!P0 NANOSLEEP.SYNCS 0x989680 ;  /* 0x009896800000895d */ /* 0x004fea0003900000 */
[----:B------:R-:W2:Y:S02]  /*9ba0*/  @!P0 SYNCS.PHASECHK.TRANS64 P0, [R0+URZ+0x160], R4 ;  /* 0x00016004000085a7 */ /* 0x000ea400080010ff */
[----:B--2---:R-:W-:Y:S05]  /*9bb0*/  @!P0 BRA `(.L_x_184) ;  /* 0xfffffffc00f08947 */ /* 0x004fea000383ffff */
[----:B------:R-:W-:Y:S05]  /*9bc0*/  BRA `(.L_x_185) ;  /* 0xffffffa000dc7947 */ /* 0x000fea000383ffff */
.L_x_69:
[----:B------:R-:W-:-:S07]  /*9bd0*/  MOV R4, UR23 ;  /* 0x0000001700047c02 */ /* 0x000fce0008000f00 */
.L_x_186:
[----:B-1----:R1:W2:Y:S02]  /*9be0*/  SYNCS.PHASECHK.TRANS64.TRYWAIT P0, [R4+URZ+0x180], R0 ;  /* 0x00018000040075a7 */ /* 0x0022a400080011ff */
[----:B--2---:R-:W-:Y:S05]  /*9bf0*/  @!P0 NANOSLEEP.SYNCS 0x989680 ;  /* 0x009896800000895d */ /* 0x004fea0003900000 */
[----:B------:R-:W2:Y:S02]  /*9c00*/  @!P0 SYNCS.PHASECHK.TRANS64 P0, [R4+URZ+0x180], R0 ;  /* 0x00018000040085a7 */ /* 0x000ea400080010ff */
[----:B--2---:R-:W-:Y:S05]  /*9c10*/  @!P0 BRA `(.L_x_186) ;  /* 0xfffffffc00f08947 */ /* 0x004fea000383ffff */
[----:B------:R-:W-:Y:S05]  /*9c20*/  BRA `(.L_x_187) ;  /* 0xffffffa000f87947 */ /* 0x000fea000383ffff */
.L_x_72:
[----:B-1----:R-:W-:Y:S07]  /*9c30*/  MOV R0, UR16 ;  /* 0x0000001000007c02 */ /* 0x002fee0008000f00 */
.L_x_188:
[----:B-1----:R1:W2:Y:S02]  /*9c40*/  SYNCS.PHASECHK.TRANS64.TRYWAIT P0, [R0+URZ], R5 ;  /* 0x00000005000075a7 */ /* 0x0022a400080011ff */
[----:B--2---:R-:W-:Y:S05]  /*9c50*/  @!P0 NANOSLEEP.SYNCS 0x989680 ;  /* 0x009896800000895d */ /* 0x004fea0003900000 */
[----:B------:R-:W2:Y:S02]  /*9c60*/  @!P0 SYNCS.PHASECHK.TRANS64 P0, [R0+URZ], R5 ;  /* 0x00000005000085a7 */ /* 0x000ea400080010ff */
[----:B--2---:R-:W-:Y:S05]  /*9c70*/  @!P0 BRA `(.L_x_188) ;  /* 0xfffffffc00f08947 */ /* 0x004fea000383ffff */
[----:B------:R-:W-:Y:S05]  /*9c80*/  BRA `(.L_x_71) ;  /* 0xffffffa4001c7947 */ /* 0x000fea000383ffff */
.L_x_75:
[----:B------:R-:W-:-:S07]  /*9c90*/  MOV R0, UR4 ;  /* 0x0000000400007c02 */ /* 0x000fce0008000f00 */
.L_x_189:
[----:B-1----:R1:W3:Y:S02]  /*9ca0*/  SYNCS.PHASECHK.TRANS64.TRYWAIT P0, [R0+URZ], R3 ;  /* 0x00000003000075a7 */ /* 0x0022e400080011ff */
[----:B---3--:R-:W-:Y:S05]  /*9cb0*/  @!P0 NANOSLEEP.SYNCS 0x989680 ;  /* 0x009896800000895d */ /* 0x008fea0003900000 */
[----:B------:R-:W3:Y:S02]  /*9cc0*/  @!P0 SYNCS.PHASECHK.TRANS64 P0, [R0+URZ], R3 ;  /* 0x00000003000085a7 */ /* 0x000ee400080010ff */
[----:B---3--:R-:W-:Y:S05]  /*9cd0*/  @!P0 BRA `(.L_x_189) ;  /* 0xfffffffc00f08947 */ /* 0x008fea000383ffff */
[----:B------:R-:W-:Y:S05]  /*9ce0*/  BRA `(.L_x_190) ;  /* 0xffffffa400e87947 */ /* 0x000fea000383ffff */
.L_x_76:
[----:B------:R-:W-:-:S07]  /*9cf0*/  MOV R0, UR4 ;  /* 0x0000000400007c02 */ /* 0x000fce0008000f00 */
.L_x_191:
[----:B-1----:R1:W2:Y:S02]  /*9d00*/  SYNCS.PHASECHK.TRANS64.TRYWAIT P0, [R0+URZ], R3 ;  /* 0x00000003000075a7 */ /* 0x0022a400080011ff */
[----:B--2---:R-:W-:Y:S05]  /*9d10*/  @!P0 NANOSLEEP.SYNCS 0x989680 ;  /* 0x009896800000895d */ /* 0x004fea0003900000 */
[----:B------:R-:W2:Y:S02]  /*9d20*/  @!P0 SYNCS.PHASECHK.TRANS64 P0, [R0+URZ], R3 ;  /* 0x00000003000085a7 */ /* 0x000ea400080010ff */
[----:B--2---:R-:W-:Y:S05]  /*9d30*/  @!P0 BRA `(.L_x_191) ;  /* 0xfffffffc00f08947 */ /* 0x004fea000383ffff */
[----:B------:R-:W-:Y:S05]  /*9d40*/  BRA `(.L_x_192) ;  /* 0xffffffa400f47947 */ /* 0x000fea000383ffff */
.L_x_81:
[----:B------:R-:W-:Y:S07]  /*9d50*/  MOV R0, UR20 ;  /* 0x0000001400007c02 */ /* 0x000fee0008000f00 */
.L_x_193:
[----:B-1----:R1:W2:Y:S02]  /*9d60*/  SYNCS.PHASECHK.TRANS64.TRYWAIT P0, [R0+URZ+0x160], R2 ;  /* 0x00016002000075a7 */ /* 0x0022a400080011ff */
[----:B--2---:R-:W-:Y:S05]  /*9d70*/  @!P0 NANOSLEEP.SYNCS 0x989680 ;  /* 0x009896800000895d */ /* 0x004fea0003900000 */
[----:B------:R-:W2:Y:S02]  /*9d80*/  @!P0 SYNCS.PHASECHK.TRANS64 P0, [R0+URZ+0x160], R2 ;  /* 0x00016002000085a7 */ /* 0x000ea400080010ff */
[----:B--2---:R-:W-:Y:S05]  /*9d90*/  @!P0 BRA `(.L_x_193) ;  /* 0xfffffffc00f08947 */ /* 0x004fea000383ffff */
[----:B------:R-:W-:Y:S05]  /*9da0*/  BRA `(.L_x_194) ;  /* 0xffffffac004c7947 */ /* 0x000fea000383ffff */
.L_x_84:
[----:B------:R-:W-:Y:S07]  /*9db0*/  MOV R0, UR20 ;  /* 0x0000001400007c02 */ /* 0x000fee0008000f00 */
.L_x_195:
[----:B-1----:R1:W2:Y:S02]  /*9dc0*/  SYNCS.PHASECHK.TRANS64.TRYWAIT P2, [R0+URZ+0x158], R2 ;  /* 0x00015802000075a7 */ /* 0x0022a400080411ff */
[----:B--2---:R-:W-:Y:S05]  /*9dd0*/  @!P2 NANOSLEEP.SYNCS 0x989680 ;  /* 0x009896800000a95d */ /* 0x004fea0003900000 */
[----:B------:R-:W2:Y:S02]  /*9de0*/  @!P2 SYNCS.PHASECHK.TRANS64 P2, [R0+URZ+0x158], R2 ;  /* 0x000158020000a5a7 */ /* 0x000ea400080410ff */
[----:B--2---:R-:W-:Y:S05]  /*9df0*/  @!P2 BRA `(.L_x_195) ;  /* 0xfffffffc00f0a947 */ /* 0x004fea000383ffff */
[----:B------:R-:W-:Y:S05]  /*9e00*/  BRA `(.L_x_83) ;  /* 0xffffffb000b07947 */ /* 0x000fea000383ffff */
.L_x_87:
[----:B------:R-:W-:Y:S07]  /*9e10*/  MOV R2, UR20 ;  /* 0x0000001400027c02 */ /* 0x000fee0008000f00 */
.L_x_196:
[----:B-1----:R1:W2:Y:S02]  /*9e20*/  SYNCS.PHASECHK.TRANS64.TRYWAIT P1, [R2+URZ+0x130], R8 ;  /* 0x00013008020075a7 */ /* 0x0022a400080211ff */
[----:B--2---:R-:W-:Y:S05]  /*9e30*/  @!P1 NANOSLEEP.SYNCS 0x989680 ;  /* 0x009896800000995d */ /* 0x004fea0003900000 */
[----:B------:R-:W2:Y:S02]  /*9e40*/  @!P1 SYNCS.PHASECHK.TRANS64 P1, [R2+URZ+0x130], R8 ;  /* 0x00013008020095a7 */ /* 0x000ea400080210ff */
[----:B--2---:R-:W-:Y:S05]  /*9e50*/  @!P1 BRA `(.L_x_196) ;  /* 0xfffffffc00f09947 */ /* 0x004fea000383ffff */
[----:B------:R-:W-:Y:S05]  /*9e60*/  BRA `(.L_x_197) ;  /* 0xffffffb400647947 */ /* 0x000fea000383ffff */
.L_x_88:
[----:B------:R-:W-:Y:S07]  /*9e70*/  MOV R2, UR20 ;  /* 0x0000001400027c02 */ /* 0x000fee0008000f00 */
.L_x_198:
[----:B-1----:R1:W2:Y:S02]  /*9e80*/  SYNCS.PHASECHK.TRANS64.TRYWAIT P1, [R2+URZ+0x138], R8 ;  /* 0x00013808020075a7 */ /* 0x0022a400080211ff */
[----:B--2---:R-:W-:Y:S05]  /*9e90*/  @!P1 NANOSLEEP.SYNCS 0x989680 ;  /* 0x009896800000995d */ /* 0x004fea0003900000 */
[----:B------:R-:W2:Y:S02]  /*9ea0*/  @!P1 SYNCS.PHASECHK.TRANS64 P1, [R2+URZ+0x138], R8 ;  /* 0x00013808020095a7 */ /* 0x000ea400080210ff */
[----:B--2---:R-:W-:Y:S05]  /*9eb0*/  @!P1 BRA `(.L_x_198) ;  /* 0xfffffffc00f09947 */ /* 0x004fea000383ffff */
[----:B------:R-:W-:Y:S05]  /*9ec0*/  BRA `(.L_x_199) ;  /* 0xffffffb400ac7947 */ /* 0x000fea000383ffff */
.L_x_89:
[----:B------:R-:W-:Y:S07]  /*9ed0*/  MOV R2, UR20 ;  /* 0x0000001400027c02 */ /* 0x000fee0008000f00 */
.L_x_200:
[----:B-1----:R1:W2:Y:S02]  /*9ee0*/  SYNCS.PHASECHK.TRANS64.TRYWAIT P1, [R2+URZ+0x140], R8 ;  /* 0x00014008020075a7 */ /* 0x0022a400080211ff */
[----:B--2---:R-:W-:Y:S05]  /*9ef0*/  @!P1 NANOSLEEP.SYNCS 0x989680 ;  /* 0x009896800000995d */ /* 0x004fea0003900000 */
[----:B------:R-:W2:Y:S02]  /*9f00*/  @!P1 SYNCS.PHASECHK.TRANS64 P1, [R2+URZ+0x140], R8 ;  /* 0x00014008020095a7 */ /* 0x000ea400080210ff */
[----:B--2---:R-:W-:Y:S05]  /*9f10*/  @!P1 BRA `(.L_x_200) ;  /* 0xfffffffc00f09947 */ /* 0x004fea000383ffff */
[----:B------:R-:W-:Y:S05]  /*9f20*/  BRA `(.L_x_201) ;  /* 0xffffffb400f47947 */ /* 0x000fea000383ffff */
.L_x_90:
[----:B------:R-:W-:Y:S07]  /*9f30*/  MOV R0, UR20 ;  /* 0x0000001400007c02 */ /* 0x000fee0008000f00 */
.L_x_202:
[----:B-1----:R1:W2:Y:S02]  /*9f40*/  SYNCS.PHASECHK.TRANS64.TRYWAIT P0, [R0+URZ+0x148], R8 ;  /* 0x00014808000075a7 */ /* 0x0022a400080011ff */
[----:B--2---:R-:W-:Y:S05]  /*9f50*/  @!P0 NANOSLEEP.SYNCS 0x989680 ;  /* 0x009896800000895d */ /* 0x004fea0003900000 */
[----:B------:R-:W2:Y:S02]  /*9f60*/  @!P0 SYNCS.PHASECHK.TRANS64 P0, [R0+URZ+0x148], R8 ;  /* 0x00014808000085a7 */ /* 0x000ea400080010ff */
[----:B--2---:R-:W-:Y:S05]  /*9f70*/  @!P0 BRA `(.L_x_202) ;  /* 0xfffffffc00f08947 */ /* 0x004fea000383ffff */
[----:B------:R-:W-:Y:S05]  /*9f80*/  BRA `(.L_x_203) ;  /* 0xffffffb8003c7947 */ /* 0x000fea000383ffff */
.L_x_92:
[----:B------:R-:W-:-:S07]  /*9f90*/  MOV R0, UR20 ;  /* 0x0000001400007c02 */ /* 0x000fce0008000f00 */
.L_x_204:
[----:B--2---:R2:W3:Y:S02]  /*9fa0*/  SYNCS.PHASECHK.TRANS64.TRYWAIT P0, [R0+URZ+0x130], R2 ;  /* 0x00013002000075a7 */ /* 0x0044e400080011ff */
[----:B---3--:R-:W-:Y:S05]  /*9fb0*/  @!P0 NANOSLEEP.SYNCS 0x989680 ;  /* 0x009896800000895d */ /* 0x008fea0003900000 */
[----:B------:R-:W3:Y:S02]  /*9fc0*/  @!P0 SYNCS.PHASECHK.TRANS64 P0, [R0+URZ+0x130], R2 ;  /* 0x00013002000085a7 */ /* 0x000ee400080010ff */
[----:B---3--:R-:W-:Y:S05]  /*9fd0*/  @!P0 BRA `(.L_x_204) ;  /* 0xfffffffc00f08947 */ /* 0x008fea000383ffff */
[----:B------:R-:W-:Y:S05]  /*9fe0*/  BRA `(.L_x_205) ;  /* 0xffffffb800a87947 */ /* 0x000fea000383ffff */
.L_x_93:
[----:B--2---:R-:W-:-:S07]  /*9ff0*/  MOV R0, UR20 ;  /* 0x0000001400007c02 */ /* 0x004fce0008000f00 */
.L_x_206:
[----:B--2---:R2:W3:Y:S02]  /*a000*/  SYNCS.PHASECHK.TRANS64.TRYWAIT P0, [R0+URZ+0x138], R2 ;  /* 0x00013802000075a7 */ /* 0x0044e400080011ff */
[----:B---3--:R-:W-:Y:S05]  /*a010*/  @!P0 NANOSLEEP.SYNCS 0x989680 ;  /* 0x009896800000895d */ /* 0x008fea0003900000 */
[----:B------:R-:W3:Y:S02]  /*a020*/  @!P0 SYNCS.PHASECHK.TRANS64 P0, [R0+URZ+0x138], R2 ;  /* 0x00013802000085a7 */ /* 0x000ee400080010ff */
[----:B---3--:R-:W-:Y:S05]  /*a030*/  @!P0 BRA `(.L_x_206) ;  /* 0xfffffffc00f08947 */ /* 0x008fea000383ffff */
[----:B------:R-:W-:Y:S05]  /*a040*/  BRA `(.L_x_207) ;  /* 0xffffffb800987947 */ /* 0x000fea000383ffff */
.L_x_94:
[----:B--2---:R-:W-:-:S07]  /*a050*/  MOV R0, UR20 ;  /* 0x0000001400007c02 */ /* 0x004fce0008000f00 */
.L_x_208:
[----:B--2---:R2:W3:Y:S02]  /*a060*/  SYNCS.PHASECHK.TRANS64.TRYWAIT P0, [R0+URZ+0x140], R2 ;  /* 0x00014002000075a7 */ /* 0x0044e400080011ff */
[----:B---3--:R-:W-:Y:S05]  /*a070*/  @!P0 NANOSLEEP.SYNCS 0x989680 ;  /* 0x009896800000895d */ /* 0x008fea0003900000 */
[----:B------:R-:W3:Y:S02]  /*a080*/  @!P0 SYNCS.PHASECHK.TRANS64 P0, [R0+URZ+0x140], R2 ;  /* 0x00014002000085a7 */ /* 0x000ee400080010ff */
[----:B---3--:R-:W-:Y:S05]  /*a090*/  @!P0 BRA `(.L_x_208) ;  /* 0xfffffffc00f08947 */ /* 0x008fea000383ffff */
[----:B------:R-:W-:Y:S05]  /*a0a0*/  BRA `(.L_x_209) ;  /* 0xffffffb800887947 */ /* 0x000fea000383ffff */
.L_x_96:
[----:B------:R-:W-:Y:S07]  /*a0b0*/  MOV R0, UR49 ;  /* 0x0000003100007c02 */ /* 0x000fee0008000f00 */
.L_x_210:
[----:B-1----:R1:W2:Y:S02]  /*a0c0*/  SYNCS.PHASECHK.TRANS64.TRYWAIT P0, [R0+URZ+0x160], R2 ;  /* 0x00016002000075a7 */ /* 0x0022a400080011ff */
[----:B--2---:R-:W-:Y:S05]  /*a0d0*/  @!P0 NANOSLEEP.SYNCS 0x989680 ;  /* 0x009896800000895d */ /* 0x004fea0003900000 */
[----:B------:R-:W2:Y:S02]  /*a0e0*/  @!P0 SYNCS.PHASECHK.TRANS64 P0, [R0+URZ+0x160], R2 ;  /* 0x00016002000085a7 */ /* 0x000ea400080010ff */
[----:B--2---:R-:W-:Y:S05]  /*a0f0*/  @!P0 BRA `(.L_x_210) ;  /* 0xfffffffc00f08947 */ /* 0x004fea000383ffff */
[----:B------:R-:W-:Y:S05]  /*a100*/  BRA `(.L_x_211) ;  /* 0xffffffbc006c7947 */ /* 0x000fea000383ffff */
.L_x_107:
[----:B-1----:R-:W-:Y:S04]  /*a110*/  MOV R2, UR49 ;  /* 0x0000003100027c02 */ /* 0x002fe80008000f00 */
[----:B------:R1:W2:Y:S03]  /*a120*/  SYNCS.PHASECHK.TRANS64.TRYWAIT P1, [R2+URZ+0x110], R3 ;  /* 0x00011003020075a7 */ /* 0x0002a600080211ff */
[----:B--2---:R-:W-:Y:S05]  /*a130*/  @!P1 NANOSLEEP.SYNCS 0x989680 ;  /* 0x009896800000995d */ /* 0x004fea0003900000 */
[----:B------:R-:W2:Y:S02]  /*a140*/  @!P1 SYNCS.PHASECHK.TRANS64 P1, [R2+URZ+0x110], R3 ;  /* 0x00011003020095a7 */ /* 0x000ea400080210ff */
[----:B--2---:R-:W-:Y:S05]  /*a150*/  @!P1 BRA `(.L_x_107) ;  /* 0xfffffffc00ec9947 */ /* 0x004fea000383ffff */
[----:B------:R-:W-:Y:S05]  /*a160*/  BRA `(.L_x_106) ;  /* 0xffffffcc00407947 */ /* 0x000fea000383ffff */
.L_x_109:
[----:B-1----:R1:W4:Y:S02]  /*a170*/  SYNCS.PHASECHK.TRANS64.TRYWAIT P0, [R70+URZ+0x170], R0 ;  /* 0x00017000460075a7 */ /* 0x00232400080011ff */
[----:B----4-:R-:W-:Y:S05]  /*a180*/  @!P0 NANOSLEEP.SYNCS 0x989680 ;  /* 0x009896800000895d */ /* 0x010fea0003900000 */
[----:B------:R-:W4:Y:S02]  /*a190*/  @!P0 SYNCS.PHASECHK.TRANS64 P0, [R70+URZ+0x170], R0 ;  /* 0x00017000460085a7 */ /* 0x000f2400080010ff */
[----:B----4-:R-:W-:Y:S05]  /*a1a0*/  @!P0 BRA `(.L_x_109) ;  /* 0xfffffffc00f08947 */ /* 0x010fea000383ffff */
[----:B------:R-:W-:Y:S05]  /*a1b0*/  BRA `(.L_x_108) ;  /* 0xffffffcc00647947 */ /* 0x000fea000383ffff */
.L_x_118:
[----:B---3--:R3:W4:Y:S02]  /*a1c0*/  SYNCS.PHASECHK.TRANS64.TRYWAIT P0, [R4+URZ+0x110], R0 ;  /* 0x00011000040075a7 */ /* 0x00872400080011ff */
[----:B----4-:R-:W-:Y:S05]  /*a1d0*/  @!P0 NANOSLEEP.SYNCS 0x989680 ;  /* 0x009896800000895d */ /* 0x010fea0003900000 */
[----:B------:R-:W4:Y:S02]  /*a1e0*/  @!P0 SYNCS.PHASECHK.TRANS64 P0, [R4+URZ+0x110], R0 ;  /* 0x00011000040085a7 */ /* 0x000f2400080010ff */
[----:B----4-:R-:W-:Y:S05]  /*a1f0*/  @!P0 BRA `(.L_x_118) ;  /* 0xfffffffc00f08947 */ /* 0x010fea000383ffff */
[----:B------:R-:W-:Y:S05]  /*a200*/  BRA `(.L_x_117) ;  /* 0xffffffd4005c7947 */ /* 0x000fea000383ffff */
.L_x_126:
[----:B-1----:R1:W4:Y:S02]  /*a210*/  SYNCS.PHASECHK.TRANS64.TRYWAIT P0, [R2+URZ+0x110], R4 ;  /* 0x00011004020075a7 */ /* 0x00232400080011ff */
[----:B----4-:R-:W-:Y:S05]  /*a220*/  @!P0 NANOSLEEP.SYNCS 0x989680 ;  /* 0x009896800000895d */ /* 0x010fea0003900000 */
[----:B------:R-:W4:Y:S02]  /*a230*/  @!P0 SYNCS.PHASECHK.TRANS64 P0, [R2+URZ+0x110], R4 ;  /* 0x00011004020085a7 */ /* 0x000f2400080010ff */
[----:B----4-:R-:W-:Y:S05]  /*a240*/  @!P0 BRA `(.L_x_126) ;  /* 0xfffffffc00f08947 */ /* 0x010fea000383ffff */
[----:B------:R-:W-:Y:S05]  /*a250*/  BRA `(.L_x_125) ;  /* 0xffffffdc00747947 */ /* 0x000fea000383ffff */
.L_x_134:
[----:B---3--:R3:W4:Y:S02]  /*a260*/  SYNCS.PHASECHK.TRANS64.TRYWAIT P0, [R3+URZ+0x110], R0 ;  /* 0x00011000030075a7 */ /* 0x00872400080011ff */
[----:B----4-:R-:W-:Y:S05]  /*a270*/  @!P0 NANOSLEEP.SYNCS 0x989680 ;  /* 0x009896800000895d */ /* 0x010fea0003900000 */
[----:B------:R-:W4:Y:S02]  /*a280*/  @!P0 SYNCS.PHASECHK.TRANS64 P0, [R3+URZ+0x110], R0 ;  /* 0x00011000030085a7 */ /* 0x000f2400080010ff */
[----:B----4-:R-:W-:Y:S05]  /*a290*/  @!P0 BRA `(.L_x_134) ;  /* 0xfffffffc00f08947 */ /* 0x010fea000383ffff */
[----:B------:R-:W-:Y:S05]  /*a2a0*/  BRA `(.L_x_133) ;  /* 0xffffffe400887947 */ /* 0x000fea000383ffff */
        .weak           $__internal_0_$__cuda_sm10x_tcgen05_guardrail_trap_col_being_dealloced_not_returned_by_alloc
        .type           $__internal_0_$__cuda_sm10x_tcgen05_guardrail_trap_col_being_dealloced_not_returned_by_alloc,@function
        .size           $__internal_0_$__cuda_sm10x_tcgen05_guardrail_trap_col_being_dealloced_not_returned_by_alloc,($__internal_1_$__cuda_sm10x_tcgen05_guardrail_trap_phase_invalid_during_alloc - $__internal_0_$__cuda_sm10x_tcgen05_guardrail_trap_col_being_dealloced_not_returned_by_alloc)
$__internal_0_$__cuda_sm10x_tcgen05_guardrail_trap_col_being_dealloced_not_returned_by_alloc:
[----:B------:R-:W-:Y:S05]  /*a2b0*/  BPT.TRAP 0x1 ;  /* 0x000000040000795c */ /* 0x000fea0000300000 */
[----:B------:R-:W-:-:S04]  /*a2c0*/  HFMA2 R3, -RZ, RZ, 0, 0 ;  /* 0x00000000ff037431 */ /* 0x000fc800000001ff */
[----:B------:R-:W-:Y:S05]  /*a2d0*/  RET.REL.NODEC R2 `(_ZN7cutlass13device_kernelINS_4conv6kernel13ConvUniversalINS1_16ConvProblemShapeILNS1_8OperatorE0ELi3EEENS1_10collective14CollectiveConvINS1_47MainloopSm100TmaUmmaWarpSpecializedImplicitGemmILS5_0ELi17ELi3ELi1ELi2EN4cute5tupleIJNSA_1CILi2EEENSC_ILi1EEESE_EEEEENSB_IJNSC_ILi64EEENSC_ILi128EEENSB_IJNSC_ILi32EEEEEEEEENS_6half_tESM_NSA_8TiledMMAINSA_8MMA_AtomIJNSA_20SM100_MMA_F16BF16_SSISM_SM_fLi64ELi128ELNSA_4UMMA5MajorE0ELSR_0ELNSQ_7ScaleInE0ELSS_0EEEEEENSA_6LayoutINSB_IJSE_SE_SE_EEENSB_IJNSC_ILi0EEESX_SX_EEEEENSB_IJNSA_10UnderscoreES10_S10_EEEEENS7_6detail27Sm100ImplicitGemmTileTraitsINSA_20SM90_TMA_LOAD_IM2COLENSA_14ComposedLayoutINSA_7SwizzleILi2ELi4ELi3EEENSA_18smem_ptr_flag_bitsILi16EEENSV_INSB_IJNSC_ILi8EEESJ_EEENSB_IJSJ_SE_EEEEEEEvEENS14_INSA_23SM90_TMA_LOAD_MULTICASTES1F_vEEEENS_8epilogue10collective18CollectiveEpilogueINS1K_23Sm100TmaWarpSpecializedILi4ELi2ELi16ELb1ELb0EEEJSL_NSB_IJNSV_ISH_SE_EENSV_ISJ_SE_EEEEESM_NSB_IJNSB_IJllllEEESE_SX_EEESM_S1T_NS1K_6fusion15FusionCallbacksIS1O_NS1U_17LinearCombinationISM_fSM_fLNS_15FloatRoundStyleE2EEESL_S1R_JEEENSA_5SM1004TMEM4LOAD26SM100_TMEM_LOAD_16dp256b4xES15_S1F_NSA_17SM75_U32x4_LDSM_NENSA_21SM90_TMA_STORE_IM2COLES1F_NSA_17SM90_U32x4_STSM_NENSA_39AutoVectorizingCopyWithAssumedAlignmentILi128EEEEEEvvEEEEvNT_6ParamsE) ;  /* 0xffffff5c02487950 */ /* 0x000fea0003c3ffff */
        .weak           $__internal_1_$__cuda_sm10x_tcgen05_guardrail_trap_phase_invalid_during_alloc
        .type           $__internal_1_$__cuda_sm10x_tcgen05_guardrail_trap_phase_invalid_during_alloc,@function
        .size           $__internal_1_$__cuda_sm10x_tcgen05_guardrail_trap_phase_invalid_during_alloc,($__internal_2_$__cuda_sm10x_tcgen05_guardrail_trap_unallocated_columns_being_dealloced - $__internal_1_$__cuda_sm10x_tcgen05_guardrail_trap_phase_invalid_during_alloc)
$__internal_1_$__cuda_sm10x_tcgen05_guardrail_trap_phase_invalid_during_alloc:
[----:B------:R-:W-:Y:S05]  /*a2e0*/  BPT.TRAP 0x1 ;  /* 0x000000040000795c */ /* 0x000fea0000300000 */
[----:B------:R-:W-:-:S04]  /*a2f0*/  MOV R3, 0x0 ;  /* 0x0000000000037802 */ /* 0x000fc80000000f00 */
[----:B------:R-:W-:Y:S05]  /*a300*/  RET.REL.NODEC R2 `(_ZN7cutlass13device_kernelINS_4conv6kernel13ConvUniversalINS1_16ConvProblemShapeILNS1_8OperatorE0ELi3EEENS1_10collective14CollectiveConvINS1_47MainloopSm100TmaUmmaWarpSpecializedImplicitGemmILS5_0ELi17ELi3ELi1ELi2EN4cute5tupleIJNSA_1CILi2EEENSC_ILi1EEESE_EEEEENSB_IJNSC_ILi64EEENSC_ILi128EEENSB_IJNSC_ILi32EEEEEEEEENS_6half_tESM_NSA_8TiledMMAINSA_8MMA_AtomIJNSA_20SM100_MMA_F16BF16_SSISM_SM_fLi64ELi128ELNSA_4UMMA5MajorE0ELSR_0ELNSQ_7ScaleInE0ELSS_0EEEEEENSA_6LayoutINSB_IJSE_SE_SE_EEENSB_IJNSC_ILi0EEESX_SX_EEEEENSB_IJNSA_10UnderscoreES10_S10_EEEEENS7_6detail27Sm100ImplicitGemmTileTraitsINSA_20SM90_TMA_LOAD_IM2COLENSA_14ComposedLayoutINSA_7SwizzleILi2ELi4ELi3EEENSA_18smem_ptr_flag_bitsILi16EEENSV_INSB_IJNSC_ILi8EEESJ_EEENSB_IJSJ_SE_EEEEEEEvEENS14_INSA_23SM90_TMA_LOAD_MULTICASTES1F_vEEEENS_8epilogue10collective18CollectiveEpilogueINS1K_23Sm100TmaWarpSpecializedILi4ELi2ELi16ELb1ELb0EEEJSL_NSB_IJNSV_ISH_SE_EENSV_ISJ_SE_EEEEESM_NSB_IJNSB_IJllllEEESE_SX_EEESM_S1T_NS1K_6fusion15FusionCallbacksIS1O_NS1U_17LinearCombinationISM_fSM_fLNS_15FloatRoundStyleE2EEESL_S1R_JEEENSA_5SM1004TMEM4LOAD26SM100_TMEM_LOAD_16dp256b4xES15_S1F_NSA_17SM75_U32x4_LDSM_NENSA_21SM90_TMA_STORE_IM2COLES1F_NSA_17SM90_U32x4_STSM_NENSA_39AutoVectorizingCopyWithAssumedAlignmentILi128EEEEEEvvEEEEvNT_6ParamsE) ;  /* 0xffffff5c023c7950 */ /* 0x000fea0003c3ffff */
        .weak           $__internal_2_$__cuda_sm10x_tcgen05_guardrail_trap_unallocated_columns_being_dealloced
        .type           $__internal_2_$__cuda_sm10x_tcgen05_guardrail_trap_unallocated_columns_being_dealloced,@function
        .size           $__internal_2_$__cuda_sm10x_tcgen05_guardrail_trap_unallocated_columns_being_dealloced,(.L_x_213 - $__internal_2_$__cuda_sm10x_tcgen05_guardrail_trap_unallocated_columns_being_dealloced)
$__internal_2_$__cuda_sm10x_tcgen05_guardrail_trap_unallocated_columns_being_dealloced:
[----:B------:R-:W-:Y:S05]  /*a310*/  BPT.TRAP 0x1 ;  /* 0x000000040000795c */ /* 0x000fea0000300000 */
[----:B------:R-:W-:-:S04]  /*a320*/  HFMA2 R3, -RZ, RZ, 0, 0 ;  /* 0x00000000ff037431 */ /* 0x000fc800000001ff */
[----:B------:R-:W-:Y:S05]  /*a330*/  RET.REL.NODEC R2 `(_ZN7cutlass13device_kernelINS_4conv6kernel13ConvUniversalINS1_16ConvProblemShapeILNS1_8OperatorE0ELi3EEENS1_10collective14CollectiveConvINS1_47MainloopSm100TmaUmmaWarpSpecializedImplicitGemmILS5_0ELi17ELi3ELi1ELi2EN4cute5tupleIJNSA_1CILi2EEENSC_ILi1EEESE_EEEEENSB_IJNSC_ILi64EEENSC_ILi128EEENSB_IJNSC_ILi32EEEEEEEEENS_6half_tESM_NSA_8TiledMMAINSA_8MMA_AtomIJNSA_20SM100_MMA_F16BF16_SSISM_SM_fLi64ELi128ELNSA_4UMMA5MajorE0ELSR_0ELNSQ_7ScaleInE0ELSS_0EEEEEENSA_6LayoutINSB_IJSE_SE_SE_EEENSB_IJNSC_ILi0EEESX_SX_EEEEENSB_IJNSA_10UnderscoreES10_S10_EEEEENS7_6detail27Sm100ImplicitGemmTileTraitsINSA_20SM90_TMA_LOAD_IM2COLENSA_14ComposedLayoutINSA_7SwizzleILi2ELi4ELi3EEENSA_18smem_ptr_flag_bitsILi16EEENSV_INSB_IJNSC_ILi8EEESJ_EEENSB_IJSJ_SE_EEEEEEEvEENS14_INSA_23SM90_TMA_LOAD_MULTICASTES1F_vEEEENS_8epilogue10collective18CollectiveEpilogueINS1K_23Sm100TmaWarpSpecializedILi4ELi2ELi16ELb1ELb0EEEJSL_NSB_IJNSV_ISH_SE_EENSV_ISJ_SE_EEEEESM_NSB_IJNSB_IJllllEEESE_SX_EEESM_S1T_NS1K_6fusion15FusionCallbacksIS1O_NS1U_17LinearCombinationISM_fSM_fLNS_15FloatRoundStyleE2EEESL_S1R_JEEENSA_5SM1004TMEM4LOAD26SM100_TMEM_LOAD_16dp256b4xES15_S1F_NSA_17SM75_U32x4_LDSM_NENSA_21SM90_TMA_STORE_IM2COLES1F_NSA_17SM90_U32x4_STSM_NENSA_39AutoVectorizingCopyWithAssumedAlignmentILi128EEEEEEvvEEEEvNT_6ParamsE) ;  /* 0xffffff5c02307950 */ /* 0x000fea0003c3ffff */
.L_x_212:
[----:B------:R-:W-:-:S00]  /*a340*/  BRA `(.L_x_212) ;  /* 0xfffffffc00fc7947 */ /* 0x000fc0000383ffff */
[----:B------:R-:W-:-:S00]  /*a350*/  NOP ;  /* 0x0000000000007918 */ /* 0x000fc00000000000 */
        /* <DEDUP_REMOVED lines=10> */
.L_x_213:


//--------------------- .nv.global.init           --------------------------
	.section	.nv.global.init,"aw",@progbits
.nv.global.init:
	.type		$str$29,@object
	.size		$str$29,($str$30 - $str$29)
$str$29:
        /*0000*/ 	.byte	0x28, 0x61, 0x64, 0x64, 0x72, 0x65, 0x73, 0x73, 0x20, 0x26, 0x20, 0x6d, 0x61, 0x73, 0x6b, 0x29
        /*0010*/ 	.byte	0x20, 0x3d, 0x3d, 0x20, 0x30, 0x00
	.type		$str$30,@object
	.size		$str$30,($str$28 - $str$30)
$str$30:
        /*0016*/ 	.byte	0x2f, 0x74, 0x6d, 0x70, 0x2f, 0x63, 0x75, 0x74, 0x6c, 0x61, 0x73, 0x73, 0x5f, 0x73, 0x77, 0x65
        /*0026*/ 	.byte	0x65, 0x70, 0x5f, 0x73, 0x72, 0x63, 0x2f, 0x69, 0x6e, 0x63, 0x6c, 0x75, 0x64, 0x65, 0x2f, 0x63
        /*0036*/ 	.byte	0x75, 0x74, 0x65, 0x2f, 0x70, 0x6f, 0x69, 0x6e, 0x74, 0x65, 0x72, 0x5f, 0x66, 0x6c, 0x61, 0x67
        /*0046*/ 	.byte	0x67, 0x65, 0x64, 0x2e, 0x68, 0x70, 0x70, 0x00
	.type		$str$28,@object
	.size		$str$28,($str$27 - $str$28)
$str$28:
        /*004e*/ 	.byte	0x2f, 0x74, 0x6d, 0x70, 0x2f, 0x63, 0x75, 0x74, 0x6c, 0x61, 0x73, 0x73, 0x5f, 0x73, 0x77, 0x65
        /*005e*/ 	.byte	0x65, 0x70, 0x5f, 0x73, 0x72, 0x63, 0x2f, 0x69, 0x6e, 0x63, 0x6c, 0x75, 0x64, 0x65, 0x2f, 0x63
        /*006e*/ 	.byte	0x75, 0x74, 0x65, 0x2f, 0x61, 0x74, 0x6f, 0x6d, 0x2f, 0x63, 0x6f, 0x70, 0x79, 0x5f, 0x74, 0x72
        /*007e*/ 	.byte	0x61, 0x69, 0x74, 0x73, 0x5f, 0x73, 0x6d, 0x31, 0x30, 0x30, 0x2e, 0x68, 0x70, 0x70, 0x00
	.type		$str$27,@object
	.size		$str$27,(__unnamed_1 - $str$27)
$str$27:
        /*008d*/ 	.byte	0x28, 0x28, 0x75, 0x69, 0x6e, 0x74, 0x33, 0x32, 0x5f, 0x74, 0x28, 0x74, 0x68, 0x72, 0x65, 0x61
        /*009d*/ 	.byte	0x64, 0x49, 0x64, 0x78, 0x2e, 0x78, 0x29, 0x20, 0x2f, 0x20, 0x33, 0x32, 0x29, 0x20, 0x25, 0x20
        /*00ad*/ 	.byte	0x34, 0x29, 0x20, 0x3d, 0x3d, 0x20, 0x28, 0x28, 0x28, 0x74, 0x6d, 0x65, 0x6d, 0x5f, 0x61, 0x64
        /*00bd*/ 	.byte	0x64, 0x72, 0x20, 0x3e, 0x3e, 0x20, 0x31, 0x36, 0x29, 0x20, 0x2f, 0x20, 0x33, 0x32, 0x29, 0x20
        /*00cd*/ 	.byte	0x25, 0x20, 0x34, 0x29, 0x00
	.type		__unnamed_1,@object
	.size		__unnamed_1,(__unnamed_2 - __unnamed_1)
__unnamed_1:
        /*00d2*/ 	.byte	0x61, 0x75, 0x74, 0x6f, 0x20, 0x63, 0x75, 0x74, 0x65, 0x3a, 0x3a, 0x61, 0x73, 0x5f, 0x70, 0x6f
        /* <DEDUP_REMOVED lines=24> */
        /*0262*/ 	.byte	0x3e, 0x3e, 0x3e, 0x5d, 0x00
	.type		__unnamed_2,@object
	.size		__unnamed_2,(.L_2 - __unnamed_2)
__unnamed_2:
        /* <DEDUP_REMOVED lines=46> */
.L_2:


//--------------------- .nv.shared._ZN7cutlass13device_kernelINS_4conv6kernel13ConvUniversalINS1_16ConvProblemShapeILNS1_8OperatorE0ELi3EEENS1_10collective14CollectiveConvINS1_47MainloopSm100TmaUmmaWarpSpecializedImplicitGemmILS5_0ELi17ELi3ELi1ELi2EN4cute5tupleIJNSA_1CILi2EEENSC_ILi1EEESE_EEEEENSB_IJNSC_ILi64EEENSC_ILi128EEENSB_IJNSC_ILi32EEEEEEEEENS_6half_tESM_NSA_8TiledMMAINSA_8MMA_AtomIJNSA_20SM100_MMA_F16BF16_SSISM_SM_fLi64ELi128ELNSA_4UMMA5MajorE0ELSR_0ELNSQ_7ScaleInE0ELSS_0EEEEEENSA_6LayoutINSB_IJSE_SE_SE_EEENSB_IJNSC_ILi0EEESX_SX_EEEEENSB_IJNSA_10UnderscoreES10_S10_EEEEENS7_6detail27Sm100ImplicitGemmTileTraitsINSA_20SM90_TMA_LOAD_IM2COLENSA_14ComposedLayoutINSA_7SwizzleILi2ELi4ELi3EEENSA_18smem_ptr_flag_bitsILi16EEENSV_INSB_IJNSC_ILi8EEESJ_EEENSB_IJSJ_SE_EEEEEEEvEENS14_INSA_23SM90_TMA_LOAD_MULTICASTES1F_vEEEENS_8epilogue10collective18CollectiveEpilogueINS1K_23Sm100TmaWarpSpecializedILi4ELi2ELi16ELb1ELb0EEEJSL_NSB_IJNSV_ISH_SE_EENSV_ISJ_SE_EEEEESM_NSB_IJNSB_IJllllEEESE_SX_EEESM_S1T_NS1K_6fusion15FusionCallbacksIS1O_NS1U_17LinearCombinationISM_fSM_fLNS_15FloatRoundStyleE2EEESL_S1R_JEEENSA_5SM1004TMEM4LOAD26SM100_TMEM_LOAD_16dp256b4xES15_S1F_NSA_17SM75_U32x4_LDSM_NENSA_21SM90_TMA_STORE_IM2COLES1F_NSA_17SM90_U32x4_STSM_NENSA_39AutoVectorizingCopyWithAssumedAlignmentILi128EEEEEEvvEEEEvNT_6ParamsE --------------------------
	.section	.nv.shared._ZN7cutlass13device_kernelINS_4conv6kernel13ConvUniversalINS1_16ConvProblemShapeILNS1_8OperatorE0ELi3EEENS1_10collective14CollectiveConvINS1_47MainloopSm100TmaUmmaWarpSpecializedImplicitGemmILS5_0ELi17ELi3ELi1ELi2EN4cute5tupleIJNSA_1CILi2EEENSC_ILi1EEESE_EEEEENSB_IJNSC_ILi64EEENSC_ILi128EEENSB_IJNSC_ILi32EEEEEEEEENS_6half_tESM_NSA_8TiledMMAINSA_8MMA_AtomIJNSA_20SM100_MMA_F16BF16_SSISM_SM_fLi64ELi128ELNSA_4UMMA5MajorE0ELSR_0ELNSQ_7ScaleInE0ELSS_0EEEEEENSA_6LayoutINSB_IJSE_SE_SE_EEENSB_IJNSC_ILi0EEESX_SX_EEEEENSB_IJNSA_10UnderscoreES10_S10_EEEEENS7_6detail27Sm100ImplicitGemmTileTraitsINSA_20SM90_TMA_LOAD_IM2COLENSA_14ComposedLayoutINSA_7SwizzleILi2ELi4ELi3EEENSA_18smem_ptr_flag_bitsILi16EEENSV_INSB_IJNSC_ILi8EEESJ_EEENSB_IJSJ_SE_EEEEEEEvEENS14_INSA_23SM90_TMA_LOAD_MULTICASTES1F_vEEEENS_8epilogue10collective18CollectiveEpilogueINS1K_23Sm100TmaWarpSpecializedILi4ELi2ELi16ELb1ELb0EEEJSL_NSB_IJNSV_ISH_SE_EENSV_ISJ_SE_EEEEESM_NSB_IJNSB_IJllllEEESE_SX_EEESM_S1T_NS1K_6fusion15FusionCallbacksIS1O_NS1U_17LinearCombinationISM_fSM_fLNS_15FloatRoundStyleE2EEESL_S1R_JEEENSA_5SM1004TMEM4LOAD26SM100_TMEM_LOAD_16dp256b4xES15_S1F_NSA_17SM75_U32x4_LDSM_NENSA_21SM90_TMA_STORE_IM2COLES1F_NSA_17SM90_U32x4_STSM_NENSA_39AutoVectorizingCopyWithAssumedAlignmentILi128EEEEEEvvEEEEvNT_6ParamsE,"aw",@nobits
	.sectionflags	@""
	.align	16
	.zero		1024


//--------------------- .nv.shared.reserved.0     --------------------------
	.section	.nv.shared.reserved.0,"aw",@nobits
	.weak		__nv_reservedSMEM_offset_0_alias
	.size		__nv_reservedSMEM_offset_0_alias, 0, 64
	.other		__nv_reservedSMEM_offset_0_alias,@"STO_CUDA_RESERVED_SHARED STV_DEFAULT"
__nv_reservedSMEM_offset_0_alias:
	.zero		0
.nv.shared.reserved.0:
	.zero		64
	.weak		__nv_reservedSMEM_tcgen05_partition
	.type		__nv_reservedSMEM_tcgen05_partition,@object
	.size		__nv_reservedSMEM_tcgen05_partition,(.L_0 - __nv_reservedSMEM_tcgen05_partition)
__nv_reservedSMEM_tcgen05_partition:
	.zero		32
.L_0:


//--------------------- .nv.global                --------------------------
	.section	.nv.global,"aw",@nobits
.nv.global:
	.type		_ZN39_INTERNAL_2ed323a6_4_k_cu_447953d7_33624cute1_E,@object
	.size		_ZN39_INTERNAL_2ed323a6_4_k_cu_447953d7_33624cute1_E,(_ZN39_INTERNAL_2ed323a6_4_k_cu_447953d7_33624cuda3std3__45__cpo6cbeginE - _ZN39_INTERNAL_2ed323a6_4_k_cu_447953d7_33624cute1_E)
_ZN39_INTERNAL_2ed323a6_4_k_cu_447953d7_33624cute1_E:
	.zero		1
	.type		_ZN39_INTERNAL_2ed323a6_4_k_cu_447953d7_33624cuda3std3__45__cpo6cbeginE,@object
	.size		_ZN39_INTERNAL_2ed323a6_4_k_cu_447953d7_33624cuda3std3__45__cpo6cbeginE,(_ZN39_INTERNAL_2ed323a6_4_k_cu_447953d7_33624cuda3std3__48in_placeE - _ZN39_INTERNAL_2ed323a6_4_k_cu_447953d7_33624cuda3std3__45__cpo6cbeginE)
_ZN39_INTERNAL_2ed323a6_4_k_cu_447953d7_33624cuda3std3__45__cpo6cbeginE:
	.zero		1
	.type		_ZN39_INTERNAL_2ed323a6_4_k_cu_447953d7_33624cuda3std3__48in_placeE,@object
	.size		_ZN39_INTERNAL_2ed323a6_4_k_cu_447953d7_33624cuda3std3__48in_placeE,(_ZN39_INTERNAL_2ed323a6_4_k_cu_447953d7_33624cuda3std6ranges3__45__cpo9iter_moveE - _ZN39_INTERNAL_2ed323a6_4_k_cu_447953d7_33624cuda3std3__48in_placeE)
_ZN39_INTERNAL_2ed323a6_4_k_cu_447953d7_33624cuda3std3__48in_placeE:
	.zero		1
	.type		_ZN39_INTERNAL_2ed323a6_4_k_cu_447953d7_33624cuda3std6ranges3__45__cpo9iter_moveE,@object
	.size		_ZN39_INTERNAL_2ed323a6_4_k_cu_447953d7_33624cuda3std6ranges3__45__cpo9iter_moveE,(_ZN39_INTERNAL_2ed323a6_4_k_cu_447953d7_33624cuda3std3__45__cpo5beginE - _ZN39_INTERNAL_2ed323a6_4_k_cu_447953d7_33624cuda3std6ranges3__45__cpo9iter_moveE)
_ZN39_INTERNAL_2ed323a6_4_k_cu_447953d7_33624cuda3std6ranges3__45__cpo9iter_moveE:
	.zero		1
	.type		_ZN39_INTERNAL_2ed323a6_4_k_cu_447953d7_33624cuda3std3__45__cpo5beginE,@object
	.size		_ZN39_INTERNAL_2ed323a6_4_k_cu_447953d7_33624cuda3std3__45__cpo5beginE,(_ZN39_INTERNAL_2ed323a6_4_k_cu_447953d7_33624cuda3std3__441_GLOBAL__N__2ed323a6_4_k_cu_447953d7_33626ignoreE - _ZN39_INTERNAL_2ed323a6_4_k_cu_447953d7_33624cuda3std3__45__cpo5beginE)
_ZN39_INTERNAL_2ed323a6_4_k_cu_447953d7_33624cuda3std3__45__cpo5beginE:
	.zero		1
	.type		_ZN39_INTERNAL_2ed323a6_4_k_cu_447953d7_33624cuda3std3__441_GLOBAL__N__2ed323a6_4_k_cu_447953d7_33626ignoreE,@object
	.size		_ZN39_INTERNAL_2ed323a6_4_k_cu_447953d7_33624cuda3std3__441_GLOBAL__N__2ed323a6_4_k_cu_447953d7_33626ignoreE,(_ZN39_INTERNAL_2ed323a6_4_k_cu_447953d7_33624cute7productE - _ZN39_INTERNAL_2ed323a6_4_k_cu_447953d7_33624cuda3std3__441_GLOBAL__N__2ed323a6_4_k_cu_447953d7_33626ignoreE)
_ZN39_INTERNAL_2ed323a6_4_k_cu_447953d7_33624cuda3std3__441_GLOBAL__N__2ed323a6_4_k_cu_447953d7_33626ignoreE:
	.zero		1
	.type		_ZN39_INTERNAL_2ed323a6_4_k_cu_447953d7_33624cute7productE,@object
	.size		_ZN39_INTERNAL_2ed323a6_4_k_cu_447953d7_33624cute7productE,(_ZN39_INTERNAL_2ed323a6_4_k_cu_447953d7_33624cuda3std3__45__cpo3endE - _ZN39_INTERNAL_2ed323a6_4_k_cu_447953d7_33624cute7productE)
_ZN39_INTERNAL_2ed323a6_4_k_cu_447953d7_33624cute7productE:
	.zero		1
	.type		_ZN39_INTERNAL_2ed323a6_4_k_cu_447953d7_33624cuda3std3__45__cpo3endE,@object
	.size		_ZN39_INTERNAL_2ed323a6_4_k_cu_447953d7_33624cuda3std3__45__cpo3endE,(_ZN39_INTERNAL_2ed323a6_4_k_cu_447953d7_33624cuda3std3__419piecewise_constructE - _ZN39_INTERNAL_2ed323a6_4_k_cu_447953d7_33624cuda3std3__45__cpo3endE)
_ZN39_INTERNAL_2ed323a6_4_k_cu_447953d7_33624cuda3std3__45__cpo3endE:
	.zero		1
	.type		_ZN39_INTERNAL_2ed323a6_4_k_cu_447953d7_33624cuda3std3__419piecewise_constructE,@object
	.size		_ZN39_INTERNAL_2ed323a6_4_k_cu_447953d7_33624cuda3std3__419piecewise_constructE,(_ZN39_INTERNAL_2ed323a6_4_k_cu_447953d7_33624cuda3std3__45__cpo4cendE - _ZN39_INTERNAL_2ed323a6_4_k_cu_447953d7_33624cuda3std3__419piecewise_constructE)
_ZN39_INTERNAL_2ed323a6_4_k_cu_447953d7_33624cuda3std3__419piecewise_constructE:
	.zero		1
	.type		_ZN39_INTERNAL_2ed323a6_4_k_cu_447953d7_33624cuda3std3__45__cpo4cendE,@object
	.size		_ZN39_INTERNAL_2ed323a6_4_k_cu_447953d7_33624cuda3std3__45__cpo4cendE,(_ZN39_INTERNAL_2ed323a6_4_k_cu_447953d7_33624cuda3std6ranges3__45__cpo4swapE - _ZN39_INTERNAL_2ed323a6_4_k_cu_447953d7_33624cuda3std3__45__cpo4cendE)
_ZN39_INTERNAL_2ed323a6_4_k_cu_447953d7_33624cuda3std3__45__cpo4cendE:
	.zero		1
	.type		_ZN39_INTERNAL_2ed323a6_4_k_cu_447953d7_33624cuda3std6ranges3__45__cpo4swapE,@object
	.size		_ZN39_INTERNAL_2ed323a6_4_k_cu_447953d7_33624cuda3std6ranges3__45__cpo4swapE,(.L_10 - _ZN39_INTERNAL_2ed323a6_4_k_cu_447953d7_33624cuda3std6ranges3__45__cpo4swapE)
_ZN39_INTERNAL_2ed323a6_4_k_cu_447953d7_33624cuda3std6ranges3__45__cpo4swapE:
	.zero		1
.L_10:


//--------------------- .nv.constant0._ZN7cutlass13device_kernelINS_4conv6kernel13ConvUniversalINS1_16ConvProblemShapeILNS1_8OperatorE0ELi3EEENS1_10collective14CollectiveConvINS1_47MainloopSm100TmaUmmaWarpSpecializedImplicitGemmILS5_0ELi17ELi3ELi1ELi2EN4cute5tupleIJNSA_1CILi2EEENSC_ILi1EEESE_EEEEENSB_IJNSC_ILi64EEENSC_ILi128EEENSB_IJNSC_ILi32EEEEEEEEENS_6half_tESM_NSA_8TiledMMAINSA_8MMA_AtomIJNSA_20SM100_MMA_F16BF16_SSISM_SM_fLi64ELi128ELNSA_4UMMA5MajorE0ELSR_0ELNSQ_7ScaleInE0ELSS_0EEEEEENSA_6LayoutINSB_IJSE_SE_SE_EEENSB_IJNSC_ILi0EEESX_SX_EEEEENSB_IJNSA_10UnderscoreES10_S10_EEEEENS7_6detail27Sm100ImplicitGemmTileTraitsINSA_20SM90_TMA_LOAD_IM2COLENSA_14ComposedLayoutINSA_7SwizzleILi2ELi4ELi3EEENSA_18smem_ptr_flag_bitsILi16EEENSV_INSB_IJNSC_ILi8EEESJ_EEENSB_IJSJ_SE_EEEEEEEvEENS14_INSA_23SM90_TMA_LOAD_MULTICASTES1F_vEEEENS_8epilogue10collective18CollectiveEpilogueINS1K_23Sm100TmaWarpSpecializedILi4ELi2ELi16ELb1ELb0EEEJSL_NSB_IJNSV_ISH_SE_EENSV_ISJ_SE_EEEEESM_NSB_IJNSB_IJllllEEESE_SX_EEESM_S1T_NS1K_6fusion15FusionCallbacksIS1O_NS1U_17LinearCombinationISM_fSM_fLNS_15FloatRoundStyleE2EEESL_S1R_JEEENSA_5SM1004TMEM4LOAD26SM100_TMEM_LOAD_16dp256b4xES15_S1F_NSA_17SM75_U32x4_LDSM_NENSA_21SM90_TMA_STORE_IM2COLES1F_NSA_17SM90_U32x4_STSM_NENSA_39AutoVectorizingCopyWithAssumedAlignmentILi128EEEEEEvvEEEEvNT_6ParamsE --------------------------
	.section	.nv.constant0._ZN7cutlass13device_kernelINS_4conv6kernel13ConvUniversalINS1_16ConvProblemShapeILNS1_8OperatorE0ELi3EEENS1_10collective14CollectiveConvINS1_47MainloopSm100TmaUmmaWarpSpecializedImplicitGemmILS5_0ELi17ELi3ELi1ELi2EN4cute5tupleIJNSA_1CILi2EEENSC_ILi1EEESE_EEEEENSB_IJNSC_ILi64EEENSC_ILi128EEENSB_IJNSC_ILi32EEEEEEEEENS_6half_tESM_NSA_8TiledMMAINSA_8MMA_AtomIJNSA_20SM100_MMA_F16BF16_SSISM_SM_fLi64ELi128ELNSA_4UMMA5MajorE0ELSR_0ELNSQ_7ScaleInE0ELSS_0EEEEEENSA_6LayoutINSB_IJSE_SE_SE_EEENSB_IJNSC_ILi0EEESX_SX_EEEEENSB_IJNSA_10UnderscoreES10_S10_EEEEENS7_6detail27Sm100ImplicitGemmTileTraitsINSA_20SM90_TMA_LOAD_IM2COLENSA_14ComposedLayoutINSA_7SwizzleILi2ELi4ELi3EEENSA_18smem_ptr_flag_bitsILi16EEENSV_INSB_IJNSC_ILi8EEESJ_EEENSB_IJSJ_SE_EEEEEEEvEENS14_INSA_23SM90_TMA_LOAD_MULTICASTES1F_vEEEENS_8epilogue10collective18CollectiveEpilogueINS1K_23Sm100TmaWarpSpecializedILi4ELi2ELi16ELb1ELb0EEEJSL_NSB_IJNSV_ISH_SE_EENSV_ISJ_SE_EEEEESM_NSB_IJNSB_IJllllEEESE_SX_EEESM_S1T_NS1K_6fusion15FusionCallbacksIS1O_NS1U_17LinearCombinationISM_fSM_fLNS_15FloatRoundStyleE2EEESL_S1R_JEEENSA_5SM1004TMEM4LOAD26SM100_TMEM_LOAD_16dp256b4xES15_S1F_NSA_17SM75_U32x4_LDSM_NENSA_21SM90_TMA_STORE_IM2COLES1F_NSA_17SM90_U32x4_STSM_NENSA_39AutoVectorizingCopyWithAssumedAlignmentILi128EEEEEEvvEEEEvNT_6ParamsE,"a",@progbits
	.sectionflags	@""
	.align	4
.nv.constant0._ZN7cutlass13device_kernelINS_4conv6kernel13ConvUniversalINS1_16ConvProblemShapeILNS1_8OperatorE0ELi3EEENS1_10collective14CollectiveConvINS1_47MainloopSm100TmaUmmaWarpSpecializedImplicitGemmILS5_0ELi17ELi3ELi1ELi2EN4cute5tupleIJNSA_1CILi2EEENSC_ILi1EEESE_EEEEENSB_IJNSC_ILi64EEENSC_ILi128EEENSB_IJNSC_ILi32EEEEEEEEENS_6half_tESM_NSA_8TiledMMAINSA_8MMA_AtomIJNSA_20SM100_MMA_F16BF16_SSISM_SM_fLi64ELi128ELNSA_4UMMA5MajorE0ELSR_0ELNSQ_7ScaleInE0ELSS_0EEEEEENSA_6LayoutINSB_IJSE_SE_SE_EEENSB_IJNSC_ILi0EEESX_SX_EEEEENSB_IJNSA_10UnderscoreES10_S10_EEEEENS7_6detail27Sm100ImplicitGemmTileTraitsINSA_20SM90_TMA_LOAD_IM2COLENSA_14ComposedLayoutINSA_7SwizzleILi2ELi4ELi3EEENSA_18smem_ptr_flag_bitsILi16EEENSV_INSB_IJNSC_ILi8EEESJ_EEENSB_IJSJ_SE_EEEEEEEvEENS14_INSA_23SM90_TMA_LOAD_MULTICASTES1F_vEEEENS_8epilogue10collective18CollectiveEpilogueINS1K_23Sm100TmaWarpSpecializedILi4ELi2ELi16ELb1ELb0EEEJSL_NSB_IJNSV_ISH_SE_EENSV_ISJ_SE_EEEEESM_NSB_IJNSB_IJllllEEESE_SX_EEESM_S1T_NS1K_6fusion15FusionCallbacksIS1O_NS1U_17LinearCombinationISM_fSM_fLNS_15FloatRoundStyleE2EEESL_S1R_JEEENSA_5SM1004TMEM4LOAD26SM100_TMEM_LOAD_16dp256b4xES15_S1F_NSA_17SM75_U32x4_LDSM_NENSA_21SM90_TMA_STORE_IM2COLES1F_NSA_17SM90_U32x4_STSM_NENSA_39AutoVectorizingCopyWithAssumedAlignmentILi128EEEEEEvvEEEEvNT_6ParamsE:
	.zero		3200


//--------------------- SYMBOLS --------------------------

	.type		.nv.reservedSmem.offset0,@object
	.size		.nv.reservedSmem.offset0,0x4
	.type		.nv.reservedSmem.cap,@object
	.size		.nv.reservedSmem.cap,0x4
	.type		__assertfail,@function
